//
// Generated by NVIDIA NVVM Compiler
//
// Compiler Build ID: CL-36424714
// Cuda compilation tools, release 13.0, V13.0.88
// Based on NVVM 20.0.0
//

.version 9.0
.target sm_100
.address_size 64

	// .globl	_Z15matrixMulSimplePfS_S_i
// _ZZ14matrixMulTiledPfS_S_iE2As has been demoted
// _ZZ14matrixMulTiledPfS_S_iE2Bs has been demoted

.visible .entry _Z15matrixMulSimplePfS_S_i(
	.param .u64 .ptr .align 1 _Z15matrixMulSimplePfS_S_i_param_0,
	.param .u64 .ptr .align 1 _Z15matrixMulSimplePfS_S_i_param_1,
	.param .u64 .ptr .align 1 _Z15matrixMulSimplePfS_S_i_param_2,
	.param .u32 _Z15matrixMulSimplePfS_S_i_param_3
)
{
	.reg .pred 	%p<10>;
	.reg .b32 	%r<42>;
	.reg .b32 	%f<67>;
	.reg .b64 	%rd<67>;

	ld.param.u64 	%rd14, [_Z15matrixMulSimplePfS_S_i_param_0];
	ld.param.u64 	%rd15, [_Z15matrixMulSimplePfS_S_i_param_1];
	ld.param.u32 	%r19, [_Z15matrixMulSimplePfS_S_i_param_3];
	cvta.to.global.u64 	%rd1, %rd15;
	cvta.to.global.u64 	%rd2, %rd14;
	mov.u32 	%r20, %ctaid.x;
	mov.u32 	%r21, %ntid.x;
	mov.u32 	%r22, %tid.x;
	mad.lo.s32 	%r1, %r20, %r21, %r22;
	mov.u32 	%r23, %ctaid.y;
	mov.u32 	%r24, %ntid.y;
	mov.u32 	%r25, %tid.y;
	mad.lo.s32 	%r26, %r23, %r24, %r25;
	max.s32 	%r27, %r1, %r26;
	setp.ge.s32 	%p1, %r27, %r19;
	@%p1 bra 	$L__BB0_13;
	mul.lo.s32 	%r3, %r19, %r26;
	and.b32  	%r4, %r19, 7;
	setp.lt.u32 	%p2, %r19, 8;
	mov.f32 	%f66, 0f00000000;
	mov.b32 	%r40, 0;
	@%p2 bra 	$L__BB0_4;
	and.b32  	%r40, %r19, 2147483640;
	neg.s32 	%r38, %r40;
	mul.wide.s32 	%rd16, %r19, 4;
	add.s64 	%rd3, %rd1, %rd16;
	shl.b32 	%r7, %r19, 3;
	mul.wide.s32 	%rd17, %r19, 8;
	add.s64 	%rd4, %rd1, %rd17;
	mul.wide.s32 	%rd18, %r19, 12;
	add.s64 	%rd5, %rd1, %rd18;
	mul.wide.s32 	%rd19, %r19, 16;
	add.s64 	%rd6, %rd1, %rd19;
	mul.wide.s32 	%rd20, %r19, 20;
	add.s64 	%rd7, %rd1, %rd20;
	mul.wide.s32 	%rd21, %r19, 24;
	add.s64 	%rd8, %rd1, %rd21;
	mul.wide.s32 	%rd22, %r19, 28;
	add.s64 	%rd9, %rd1, %rd22;
	mul.wide.u32 	%rd23, %r3, 4;
	add.s64 	%rd24, %rd23, %rd2;
	add.s64 	%rd66, %rd24, 16;
	mov.f32 	%f66, 0f00000000;
	mov.u32 	%r37, %r1;
$L__BB0_3:
	.pragma "nounroll";
	mul.wide.s32 	%rd25, %r37, 4;
	add.s64 	%rd26, %rd3, %rd25;
	add.s64 	%rd27, %rd4, %rd25;
	add.s64 	%rd28, %rd5, %rd25;
	add.s64 	%rd29, %rd6, %rd25;
	add.s64 	%rd30, %rd7, %rd25;
	add.s64 	%rd31, %rd8, %rd25;
	add.s64 	%rd32, %rd9, %rd25;
	add.s64 	%rd33, %rd1, %rd25;
	ld.global.f32 	%f16, [%rd66+-16];
	ld.global.f32 	%f17, [%rd33];
	fma.rn.f32 	%f18, %f16, %f17, %f66;
	ld.global.f32 	%f19, [%rd66+-12];
	ld.global.f32 	%f20, [%rd26];
	fma.rn.f32 	%f21, %f19, %f20, %f18;
	ld.global.f32 	%f22, [%rd66+-8];
	ld.global.f32 	%f23, [%rd27];
	fma.rn.f32 	%f24, %f22, %f23, %f21;
	ld.global.f32 	%f25, [%rd66+-4];
	ld.global.f32 	%f26, [%rd28];
	fma.rn.f32 	%f27, %f25, %f26, %f24;
	ld.global.f32 	%f28, [%rd66];
	ld.global.f32 	%f29, [%rd29];
	fma.rn.f32 	%f30, %f28, %f29, %f27;
	ld.global.f32 	%f31, [%rd66+4];
	ld.global.f32 	%f32, [%rd30];
	fma.rn.f32 	%f33, %f31, %f32, %f30;
	ld.global.f32 	%f34, [%rd66+8];
	ld.global.f32 	%f35, [%rd31];
	fma.rn.f32 	%f36, %f34, %f35, %f33;
	ld.global.f32 	%f37, [%rd66+12];
	ld.global.f32 	%f38, [%rd32];
	fma.rn.f32 	%f66, %f37, %f38, %f36;
	add.s32 	%r38, %r38, 8;
	add.s32 	%r37, %r37, %r7;
	add.s64 	%rd66, %rd66, 32;
	setp.ne.s32 	%p3, %r38, 0;
	@%p3 bra 	$L__BB0_3;
$L__BB0_4:
	setp.eq.s32 	%p4, %r4, 0;
	@%p4 bra 	$L__BB0_12;
	and.b32  	%r13, %r19, 3;
	setp.lt.u32 	%p5, %r4, 4;
	@%p5 bra 	$L__BB0_7;
	add.s32 	%r29, %r40, %r3;
	mul.wide.u32 	%rd34, %r29, 4;
	add.s64 	%rd35, %rd2, %rd34;
	ld.global.f32 	%f40, [%rd35];
	mad.lo.s32 	%r30, %r40, %r19, %r1;
	mul.wide.s32 	%rd36, %r30, 4;
	add.s64 	%rd37, %rd1, %rd36;
	ld.global.f32 	%f41, [%rd37];
	fma.rn.f32 	%f42, %f40, %f41, %f66;
	cvt.u64.u32 	%rd38, %r3;
	cvt.u64.u32 	%rd39, %r40;
	add.s64 	%rd40, %rd39, %rd38;
	shl.b64 	%rd41, %rd40, 2;
	add.s64 	%rd42, %rd2, %rd41;
	ld.global.f32 	%f43, [%rd42+4];
	mul.wide.s32 	%rd43, %r19, 4;
	add.s64 	%rd44, %rd37, %rd43;
	ld.global.f32 	%f44, [%rd44];
	fma.rn.f32 	%f45, %f43, %f44, %f42;
	ld.global.f32 	%f46, [%rd42+8];
	add.s64 	%rd45, %rd44, %rd43;
	ld.global.f32 	%f47, [%rd45];
	fma.rn.f32 	%f48, %f46, %f47, %f45;
	ld.global.f32 	%f49, [%rd42+12];
	add.s64 	%rd46, %rd45, %rd43;
	ld.global.f32 	%f50, [%rd46];
	fma.rn.f32 	%f66, %f49, %f50, %f48;
	add.s32 	%r40, %r40, 4;
$L__BB0_7:
	setp.eq.s32 	%p6, %r13, 0;
	@%p6 bra 	$L__BB0_12;
	setp.eq.s32 	%p7, %r13, 1;
	@%p7 bra 	$L__BB0_10;
	add.s32 	%r31, %r40, %r3;
	mul.wide.u32 	%rd47, %r31, 4;
	add.s64 	%rd48, %rd2, %rd47;
	ld.global.f32 	%f52, [%rd48];
	mad.lo.s32 	%r32, %r40, %r19, %r1;
	mul.wide.s32 	%rd49, %r32, 4;
	add.s64 	%rd50, %rd1, %rd49;
	ld.global.f32 	%f53, [%rd50];
	fma.rn.f32 	%f54, %f52, %f53, %f66;
	cvt.u64.u32 	%rd51, %r3;
	cvt.u64.u32 	%rd52, %r40;
	add.s64 	%rd53, %rd52, %rd51;
	shl.b64 	%rd54, %rd53, 2;
	add.s64 	%rd55, %rd2, %rd54;
	ld.global.f32 	%f55, [%rd55+4];
	mul.wide.s32 	%rd56, %r19, 4;
	add.s64 	%rd57, %rd50, %rd56;
	ld.global.f32 	%f56, [%rd57];
	fma.rn.f32 	%f66, %f55, %f56, %f54;
	add.s32 	%r40, %r40, 2;
$L__BB0_10:
	and.b32  	%r33, %r19, 1;
	setp.eq.b32 	%p8, %r33, 1;
	not.pred 	%p9, %p8;
	@%p9 bra 	$L__BB0_12;
	add.s32 	%r34, %r40, %r3;
	mul.wide.u32 	%rd58, %r34, 4;
	add.s64 	%rd59, %rd2, %rd58;
	ld.global.f32 	%f57, [%rd59];
	mad.lo.s32 	%r35, %r40, %r19, %r1;
	mul.wide.s32 	%rd60, %r35, 4;
	add.s64 	%rd61, %rd1, %rd60;
	ld.global.f32 	%f58, [%rd61];
	fma.rn.f32 	%f66, %f57, %f58, %f66;
$L__BB0_12:
	ld.param.u64 	%rd65, [_Z15matrixMulSimplePfS_S_i_param_2];
	add.s32 	%r36, %r3, %r1;
	cvta.to.global.u64 	%rd62, %rd65;
	mul.wide.s32 	%rd63, %r36, 4;
	add.s64 	%rd64, %rd62, %rd63;
	st.global.f32 	[%rd64], %f66;
$L__BB0_13:
	ret;

}
	// .globl	_Z14matrixMulTiledPfS_S_i
.visible .entry _Z14matrixMulTiledPfS_S_i(
	.param .u64 .ptr .align 1 _Z14matrixMulTiledPfS_S_i_param_0,
	.param .u64 .ptr .align 1 _Z14matrixMulTiledPfS_S_i_param_1,
	.param .u64 .ptr .align 1 _Z14matrixMulTiledPfS_S_i_param_2,
	.param .u32 _Z14matrixMulTiledPfS_S_i_param_3
)
{
	.reg .pred 	%p<9>;
	.reg .b32 	%r<101>;
	.reg .b32 	%f<368>;
	.reg .b64 	%rd<40>;
	// demoted variable
	.shared .align 4 .b8 _ZZ14matrixMulTiledPfS_S_iE2As[1024];
	// demoted variable
	.shared .align 4 .b8 _ZZ14matrixMulTiledPfS_S_iE2Bs[1024];
	ld.param.u32 	%r31, [_Z14matrixMulTiledPfS_S_i_param_3];
	mov.u32 	%r32, %ctaid.x;
	mov.u32 	%r33, %ctaid.y;
	mov.u32 	%r1, %tid.x;
	mov.u32 	%r2, %tid.y;
	mov.u32 	%r34, %ntid.y;
	mad.lo.s32 	%r3, %r33, %r34, %r2;
	mov.u32 	%r35, %ntid.x;
	mad.lo.s32 	%r4, %r32, %r35, %r1;
	shr.s32 	%r36, %r31, 31;
	shr.u32 	%r37, %r36, 28;
	add.s32 	%r38, %r31, %r37;
	shr.s32 	%r5, %r38, 4;
	setp.lt.s32 	%p1, %r31, 16;
	mov.f32 	%f367, 0f00000000;
	@%p1 bra 	$L__BB1_9;
	mad.lo.s32 	%r97, %r31, %r3, %r1;
	shl.b32 	%r40, %r2, 6;
	mov.u32 	%r41, _ZZ14matrixMulTiledPfS_S_iE2As;
	add.s32 	%r7, %r41, %r40;
	add.s32 	%r42, %r5, -1;
	setp.lt.u32 	%p2, %r42, 3;
	mov.f32 	%f367, 0f00000000;
	mov.b32 	%r100, 0;
	@%p2 bra 	$L__BB1_4;
	and.b32  	%r100, %r5, 134217724;
	neg.s32 	%r98, %r100;
	add.s32 	%r44, %r2, 48;
	mad.lo.s32 	%r96, %r31, %r44, %r4;
	add.s32 	%r45, %r2, 32;
	mad.lo.s32 	%r95, %r31, %r45, %r4;
	add.s32 	%r46, %r2, 16;
	mad.lo.s32 	%r94, %r31, %r46, %r4;
	mad.lo.s32 	%r93, %r2, %r31, %r4;
	mov.f32 	%f367, 0f00000000;
$L__BB1_3:
	.pragma "nounroll";
	ld.param.u64 	%rd36, [_Z14matrixMulTiledPfS_S_i_param_1];
	ld.param.u64 	%rd33, [_Z14matrixMulTiledPfS_S_i_param_0];
	cvta.to.global.u64 	%rd4, %rd33;
	mul.wide.s32 	%rd5, %r97, 4;
	add.s64 	%rd6, %rd4, %rd5;
	ld.global.f32 	%f14, [%rd6];
	shl.b32 	%r48, %r1, 2;
	add.s32 	%r49, %r7, %r48;
	st.shared.f32 	[%r49], %f14;
	cvta.to.global.u64 	%rd7, %rd36;
	mul.wide.s32 	%rd8, %r93, 4;
	add.s64 	%rd9, %rd7, %rd8;
	ld.global.f32 	%f15, [%rd9];
	mov.u32 	%r51, _ZZ14matrixMulTiledPfS_S_iE2Bs;
	add.s32 	%r52, %r51, %r48;
	add.s32 	%r53, %r52, %r40;
	st.shared.f32 	[%r53], %f15;
	bar.sync 	0;
	ld.shared.f32 	%f16, [%r7];
	ld.shared.f32 	%f17, [%r52];
	fma.rn.f32 	%f18, %f16, %f17, %f367;
	ld.shared.f32 	%f19, [%r7+4];
	ld.shared.f32 	%f20, [%r52+64];
	fma.rn.f32 	%f21, %f19, %f20, %f18;
	ld.shared.f32 	%f22, [%r7+8];
	ld.shared.f32 	%f23, [%r52+128];
	fma.rn.f32 	%f24, %f22, %f23, %f21;
	ld.shared.f32 	%f25, [%r7+12];
	ld.shared.f32 	%f26, [%r52+192];
	fma.rn.f32 	%f27, %f25, %f26, %f24;
	ld.shared.f32 	%f28, [%r7+16];
	ld.shared.f32 	%f29, [%r52+256];
	fma.rn.f32 	%f30, %f28, %f29, %f27;
	ld.shared.f32 	%f31, [%r7+20];
	ld.shared.f32 	%f32, [%r52+320];
	fma.rn.f32 	%f33, %f31, %f32, %f30;
	ld.shared.f32 	%f34, [%r7+24];
	ld.shared.f32 	%f35, [%r52+384];
	fma.rn.f32 	%f36, %f34, %f35, %f33;
	ld.shared.f32 	%f37, [%r7+28];
	ld.shared.f32 	%f38, [%r52+448];
	fma.rn.f32 	%f39, %f37, %f38, %f36;
	ld.shared.f32 	%f40, [%r7+32];
	ld.shared.f32 	%f41, [%r52+512];
	fma.rn.f32 	%f42, %f40, %f41, %f39;
	ld.shared.f32 	%f43, [%r7+36];
	ld.shared.f32 	%f44, [%r52+576];
	fma.rn.f32 	%f45, %f43, %f44, %f42;
	ld.shared.f32 	%f46, [%r7+40];
	ld.shared.f32 	%f47, [%r52+640];
	fma.rn.f32 	%f48, %f46, %f47, %f45;
	ld.shared.f32 	%f49, [%r7+44];
	ld.shared.f32 	%f50, [%r52+704];
	fma.rn.f32 	%f51, %f49, %f50, %f48;
	ld.shared.f32 	%f52, [%r7+48];
	ld.shared.f32 	%f53, [%r52+768];
	fma.rn.f32 	%f54, %f52, %f53, %f51;
	ld.shared.f32 	%f55, [%r7+52];
	ld.shared.f32 	%f56, [%r52+832];
	fma.rn.f32 	%f57, %f55, %f56, %f54;
	ld.shared.f32 	%f58, [%r7+56];
	ld.shared.f32 	%f59, [%r52+896];
	fma.rn.f32 	%f60, %f58, %f59, %f57;
	ld.shared.f32 	%f61, [%r7+60];
	ld.shared.f32 	%f62, [%r52+960];
	fma.rn.f32 	%f63, %f61, %f62, %f60;
	bar.sync 	0;
	ld.global.f32 	%f64, [%rd6+64];
	st.shared.f32 	[%r49], %f64;
	mul.wide.s32 	%rd10, %r94, 4;
	add.s64 	%rd11, %rd7, %rd10;
	ld.global.f32 	%f65, [%rd11];
	st.shared.f32 	[%r53], %f65;
	bar.sync 	0;
	ld.shared.f32 	%f66, [%r7];
	ld.shared.f32 	%f67, [%r52];
	fma.rn.f32 	%f68, %f66, %f67, %f63;
	ld.shared.f32 	%f69, [%r7+4];
	ld.shared.f32 	%f70, [%r52+64];
	fma.rn.f32 	%f71, %f69, %f70, %f68;
	ld.shared.f32 	%f72, [%r7+8];
	ld.shared.f32 	%f73, [%r52+128];
	fma.rn.f32 	%f74, %f72, %f73, %f71;
	ld.shared.f32 	%f75, [%r7+12];
	ld.shared.f32 	%f76, [%r52+192];
	fma.rn.f32 	%f77, %f75, %f76, %f74;
	ld.shared.f32 	%f78, [%r7+16];
	ld.shared.f32 	%f79, [%r52+256];
	fma.rn.f32 	%f80, %f78, %f79, %f77;
	ld.shared.f32 	%f81, [%r7+20];
	ld.shared.f32 	%f82, [%r52+320];
	fma.rn.f32 	%f83, %f81, %f82, %f80;
	ld.shared.f32 	%f84, [%r7+24];
	ld.shared.f32 	%f85, [%r52+384];
	fma.rn.f32 	%f86, %f84, %f85, %f83;
	ld.shared.f32 	%f87, [%r7+28];
	ld.shared.f32 	%f88, [%r52+448];
	fma.rn.f32 	%f89, %f87, %f88, %f86;
	ld.shared.f32 	%f90, [%r7+32];
	ld.shared.f32 	%f91, [%r52+512];
	fma.rn.f32 	%f92, %f90, %f91, %f89;
	ld.shared.f32 	%f93, [%r7+36];
	ld.shared.f32 	%f94, [%r52+576];
	fma.rn.f32 	%f95, %f93, %f94, %f92;
	ld.shared.f32 	%f96, [%r7+40];
	ld.shared.f32 	%f97, [%r52+640];
	fma.rn.f32 	%f98, %f96, %f97, %f95;
	ld.shared.f32 	%f99, [%r7+44];
	ld.shared.f32 	%f100, [%r52+704];
	fma.rn.f32 	%f101, %f99, %f100, %f98;
	ld.shared.f32 	%f102, [%r7+48];
	ld.shared.f32 	%f103, [%r52+768];
	fma.rn.f32 	%f104, %f102, %f103, %f101;
	ld.shared.f32 	%f105, [%r7+52];
	ld.shared.f32 	%f106, [%r52+832];
	fma.rn.f32 	%f107, %f105, %f106, %f104;
	ld.shared.f32 	%f108, [%r7+56];
	ld.shared.f32 	%f109, [%r52+896];
	fma.rn.f32 	%f110, %f108, %f109, %f107;
	ld.shared.f32 	%f111, [%r7+60];
	ld.shared.f32 	%f112, [%r52+960];
	fma.rn.f32 	%f113, %f111, %f112, %f110;
	bar.sync 	0;
	ld.global.f32 	%f114, [%rd6+128];
	st.shared.f32 	[%r49], %f114;
	mul.wide.s32 	%rd12, %r95, 4;
	add.s64 	%rd13, %rd7, %rd12;
	ld.global.f32 	%f115, [%rd13];
	st.shared.f32 	[%r53], %f115;
	bar.sync 	0;
	ld.shared.f32 	%f116, [%r7];
	ld.shared.f32 	%f117, [%r52];
	fma.rn.f32 	%f118, %f116, %f117, %f113;
	ld.shared.f32 	%f119, [%r7+4];
	ld.shared.f32 	%f120, [%r52+64];
	fma.rn.f32 	%f121, %f119, %f120, %f118;
	ld.shared.f32 	%f122, [%r7+8];
	ld.shared.f32 	%f123, [%r52+128];
	fma.rn.f32 	%f124, %f122, %f123, %f121;
	ld.shared.f32 	%f125, [%r7+12];
	ld.shared.f32 	%f126, [%r52+192];
	fma.rn.f32 	%f127, %f125, %f126, %f124;
	ld.shared.f32 	%f128, [%r7+16];
	ld.shared.f32 	%f129, [%r52+256];
	fma.rn.f32 	%f130, %f128, %f129, %f127;
	ld.shared.f32 	%f131, [%r7+20];
	ld.shared.f32 	%f132, [%r52+320];
	fma.rn.f32 	%f133, %f131, %f132, %f130;
	ld.shared.f32 	%f134, [%r7+24];
	ld.shared.f32 	%f135, [%r52+384];
	fma.rn.f32 	%f136, %f134, %f135, %f133;
	ld.shared.f32 	%f137, [%r7+28];
	ld.shared.f32 	%f138, [%r52+448];
	fma.rn.f32 	%f139, %f137, %f138, %f136;
	ld.shared.f32 	%f140, [%r7+32];
	ld.shared.f32 	%f141, [%r52+512];
	fma.rn.f32 	%f142, %f140, %f141, %f139;
	ld.shared.f32 	%f143, [%r7+36];
	ld.shared.f32 	%f144, [%r52+576];
	fma.rn.f32 	%f145, %f143, %f144, %f142;
	ld.shared.f32 	%f146, [%r7+40];
	ld.shared.f32 	%f147, [%r52+640];
	fma.rn.f32 	%f148, %f146, %f147, %f145;
	ld.shared.f32 	%f149, [%r7+44];
	ld.shared.f32 	%f150, [%r52+704];
	fma.rn.f32 	%f151, %f149, %f150, %f148;
	ld.shared.f32 	%f152, [%r7+48];
	ld.shared.f32 	%f153, [%r52+768];
	fma.rn.f32 	%f154, %f152, %f153, %f151;
	ld.shared.f32 	%f155, [%r7+52];
	ld.shared.f32 	%f156, [%r52+832];
	fma.rn.f32 	%f157, %f155, %f156, %f154;
	ld.shared.f32 	%f158, [%r7+56];
	ld.shared.f32 	%f159, [%r52+896];
	fma.rn.f32 	%f160, %f158, %f159, %f157;
	ld.shared.f32 	%f161, [%r7+60];
	ld.shared.f32 	%f162, [%r52+960];
	fma.rn.f32 	%f163, %f161, %f162, %f160;
	bar.sync 	0;
	ld.global.f32 	%f164, [%rd6+192];
	st.shared.f32 	[%r49], %f164;
	mul.wide.s32 	%rd14, %r96, 4;
	add.s64 	%rd15, %rd7, %rd14;
	ld.global.f32 	%f165, [%rd15];
	st.shared.f32 	[%r53], %f165;
	bar.sync 	0;
	ld.shared.f32 	%f166, [%r7];
	ld.shared.f32 	%f167, [%r52];
	fma.rn.f32 	%f168, %f166, %f167, %f163;
	ld.shared.f32 	%f169, [%r7+4];
	ld.shared.f32 	%f170, [%r52+64];
	fma.rn.f32 	%f171, %f169, %f170, %f168;
	ld.shared.f32 	%f172, [%r7+8];
	ld.shared.f32 	%f173, [%r52+128];
	fma.rn.f32 	%f174, %f172, %f173, %f171;
	ld.shared.f32 	%f175, [%r7+12];
	ld.shared.f32 	%f176, [%r52+192];
	fma.rn.f32 	%f177, %f175, %f176, %f174;
	ld.shared.f32 	%f178, [%r7+16];
	ld.shared.f32 	%f179, [%r52+256];
	fma.rn.f32 	%f180, %f178, %f179, %f177;
	ld.shared.f32 	%f181, [%r7+20];
	ld.shared.f32 	%f182, [%r52+320];
	fma.rn.f32 	%f183, %f181, %f182, %f180;
	ld.shared.f32 	%f184, [%r7+24];
	ld.shared.f32 	%f185, [%r52+384];
	fma.rn.f32 	%f186, %f184, %f185, %f183;
	ld.shared.f32 	%f187, [%r7+28];
	ld.shared.f32 	%f188, [%r52+448];
	fma.rn.f32 	%f189, %f187, %f188, %f186;
	ld.shared.f32 	%f190, [%r7+32];
	ld.shared.f32 	%f191, [%r52+512];
	fma.rn.f32 	%f192, %f190, %f191, %f189;
	ld.shared.f32 	%f193, [%r7+36];
	ld.shared.f32 	%f194, [%r52+576];
	fma.rn.f32 	%f195, %f193, %f194, %f192;
	ld.shared.f32 	%f196, [%r7+40];
	ld.shared.f32 	%f197, [%r52+640];
	fma.rn.f32 	%f198, %f196, %f197, %f195;
	ld.shared.f32 	%f199, [%r7+44];
	ld.shared.f32 	%f200, [%r52+704];
	fma.rn.f32 	%f201, %f199, %f200, %f198;
	ld.shared.f32 	%f202, [%r7+48];
	ld.shared.f32 	%f203, [%r52+768];
	fma.rn.f32 	%f204, %f202, %f203, %f201;
	ld.shared.f32 	%f205, [%r7+52];
	ld.shared.f32 	%f206, [%r52+832];
	fma.rn.f32 	%f207, %f205, %f206, %f204;
	ld.shared.f32 	%f208, [%r7+56];
	ld.shared.f32 	%f209, [%r52+896];
	fma.rn.f32 	%f210, %f208, %f209, %f207;
	ld.shared.f32 	%f211, [%r7+60];
	ld.shared.f32 	%f212, [%r52+960];
	fma.rn.f32 	%f367, %f211, %f212, %f210;
	bar.sync 	0;
	add.s32 	%r98, %r98, 4;
	add.s32 	%r97, %r97, 64;
	shl.b32 	%r54, %r31, 6;
	add.s32 	%r96, %r96, %r54;
	add.s32 	%r95, %r95, %r54;
	add.s32 	%r94, %r94, %r54;
	add.s32 	%r93, %r93, %r54;
	setp.ne.s32 	%p3, %r98, 0;
	@%p3 bra 	$L__BB1_3;
$L__BB1_4:
	and.b32  	%r27, %r5, 3;
	setp.eq.s32 	%p4, %r27, 0;
	@%p4 bra 	$L__BB1_9;
	setp.eq.s32 	%p5, %r27, 1;
	@%p5 bra 	$L__BB1_7;
	ld.param.u64 	%rd37, [_Z14matrixMulTiledPfS_S_i_param_1];
	ld.param.u64 	%rd34, [_Z14matrixMulTiledPfS_S_i_param_0];
	shl.b32 	%r55, %r100, 4;
	mad.lo.s32 	%r60, %r31, %r3, %r1;
	add.s32 	%r61, %r60, %r55;
	cvta.to.global.u64 	%rd16, %rd34;
	mul.wide.s32 	%rd17, %r61, 4;
	add.s64 	%rd18, %rd16, %rd17;
	ld.global.f32 	%f214, [%rd18];
	shl.b32 	%r62, %r1, 2;
	add.s32 	%r63, %r7, %r62;
	st.shared.f32 	[%r63], %f214;
	add.s32 	%r64, %r55, %r2;
	mad.lo.s32 	%r65, %r64, %r31, %r4;
	cvta.to.global.u64 	%rd19, %rd37;
	mul.wide.s32 	%rd20, %r65, 4;
	add.s64 	%rd21, %rd19, %rd20;
	ld.global.f32 	%f215, [%rd21];
	mov.u32 	%r67, _ZZ14matrixMulTiledPfS_S_iE2Bs;
	add.s32 	%r68, %r67, %r62;
	add.s32 	%r69, %r68, %r40;
	st.shared.f32 	[%r69], %f215;
	bar.sync 	0;
	ld.shared.f32 	%f216, [%r7];
	ld.shared.f32 	%f217, [%r68];
	fma.rn.f32 	%f218, %f216, %f217, %f367;
	ld.shared.f32 	%f219, [%r7+4];
	ld.shared.f32 	%f220, [%r68+64];
	fma.rn.f32 	%f221, %f219, %f220, %f218;
	ld.shared.f32 	%f222, [%r7+8];
	ld.shared.f32 	%f223, [%r68+128];
	fma.rn.f32 	%f224, %f222, %f223, %f221;
	ld.shared.f32 	%f225, [%r7+12];
	ld.shared.f32 	%f226, [%r68+192];
	fma.rn.f32 	%f227, %f225, %f226, %f224;
	ld.shared.f32 	%f228, [%r7+16];
	ld.shared.f32 	%f229, [%r68+256];
	fma.rn.f32 	%f230, %f228, %f229, %f227;
	ld.shared.f32 	%f231, [%r7+20];
	ld.shared.f32 	%f232, [%r68+320];
	fma.rn.f32 	%f233, %f231, %f232, %f230;
	ld.shared.f32 	%f234, [%r7+24];
	ld.shared.f32 	%f235, [%r68+384];
	fma.rn.f32 	%f236, %f234, %f235, %f233;
	ld.shared.f32 	%f237, [%r7+28];
	ld.shared.f32 	%f238, [%r68+448];
	fma.rn.f32 	%f239, %f237, %f238, %f236;
	ld.shared.f32 	%f240, [%r7+32];
	ld.shared.f32 	%f241, [%r68+512];
	fma.rn.f32 	%f242, %f240, %f241, %f239;
	ld.shared.f32 	%f243, [%r7+36];
	ld.shared.f32 	%f244, [%r68+576];
	fma.rn.f32 	%f245, %f243, %f244, %f242;
	ld.shared.f32 	%f246, [%r7+40];
	ld.shared.f32 	%f247, [%r68+640];
	fma.rn.f32 	%f248, %f246, %f247, %f245;
	ld.shared.f32 	%f249, [%r7+44];
	ld.shared.f32 	%f250, [%r68+704];
	fma.rn.f32 	%f251, %f249, %f250, %f248;
	ld.shared.f32 	%f252, [%r7+48];
	ld.shared.f32 	%f253, [%r68+768];
	fma.rn.f32 	%f254, %f252, %f253, %f251;
	ld.shared.f32 	%f255, [%r7+52];
	ld.shared.f32 	%f256, [%r68+832];
	fma.rn.f32 	%f257, %f255, %f256, %f254;
	ld.shared.f32 	%f258, [%r7+56];
	ld.shared.f32 	%f259, [%r68+896];
	fma.rn.f32 	%f260, %f258, %f259, %f257;
	ld.shared.f32 	%f261, [%r7+60];
	ld.shared.f32 	%f262, [%r68+960];
	fma.rn.f32 	%f263, %f261, %f262, %f260;
	bar.sync 	0;
	ld.global.f32 	%f264, [%rd18+64];
	st.shared.f32 	[%r63], %f264;
	add.s32 	%r70, %r64, 16;
	mad.lo.s32 	%r71, %r70, %r31, %r4;
	mul.wide.s32 	%rd22, %r71, 4;
	add.s64 	%rd23, %rd19, %rd22;
	ld.global.f32 	%f265, [%rd23];
	st.shared.f32 	[%r69], %f265;
	bar.sync 	0;
	ld.shared.f32 	%f266, [%r7];
	ld.shared.f32 	%f267, [%r68];
	fma.rn.f32 	%f268, %f266, %f267, %f263;
	ld.shared.f32 	%f269, [%r7+4];
	ld.shared.f32 	%f270, [%r68+64];
	fma.rn.f32 	%f271, %f269, %f270, %f268;
	ld.shared.f32 	%f272, [%r7+8];
	ld.shared.f32 	%f273, [%r68+128];
	fma.rn.f32 	%f274, %f272, %f273, %f271;
	ld.shared.f32 	%f275, [%r7+12];
	ld.shared.f32 	%f276, [%r68+192];
	fma.rn.f32 	%f277, %f275, %f276, %f274;
	ld.shared.f32 	%f278, [%r7+16];
	ld.shared.f32 	%f279, [%r68+256];
	fma.rn.f32 	%f280, %f278, %f279, %f277;
	ld.shared.f32 	%f281, [%r7+20];
	ld.shared.f32 	%f282, [%r68+320];
	fma.rn.f32 	%f283, %f281, %f282, %f280;
	ld.shared.f32 	%f284, [%r7+24];
	ld.shared.f32 	%f285, [%r68+384];
	fma.rn.f32 	%f286, %f284, %f285, %f283;
	ld.shared.f32 	%f287, [%r7+28];
	ld.shared.f32 	%f288, [%r68+448];
	fma.rn.f32 	%f289, %f287, %f288, %f286;
	ld.shared.f32 	%f290, [%r7+32];
	ld.shared.f32 	%f291, [%r68+512];
	fma.rn.f32 	%f292, %f290, %f291, %f289;
	ld.shared.f32 	%f293, [%r7+36];
	ld.shared.f32 	%f294, [%r68+576];
	fma.rn.f32 	%f295, %f293, %f294, %f292;
	ld.shared.f32 	%f296, [%r7+40];
	ld.shared.f32 	%f297, [%r68+640];
	fma.rn.f32 	%f298, %f296, %f297, %f295;
	ld.shared.f32 	%f299, [%r7+44];
	ld.shared.f32 	%f300, [%r68+704];
	fma.rn.f32 	%f301, %f299, %f300, %f298;
	ld.shared.f32 	%f302, [%r7+48];
	ld.shared.f32 	%f303, [%r68+768];
	fma.rn.f32 	%f304, %f302, %f303, %f301;
	ld.shared.f32 	%f305, [%r7+52];
	ld.shared.f32 	%f306, [%r68+832];
	fma.rn.f32 	%f307, %f305, %f306, %f304;
	ld.shared.f32 	%f308, [%r7+56];
	ld.shared.f32 	%f309, [%r68+896];
	fma.rn.f32 	%f310, %f308, %f309, %f307;
	ld.shared.f32 	%f311, [%r7+60];
	ld.shared.f32 	%f312, [%r68+960];
	fma.rn.f32 	%f367, %f311, %f312, %f310;
	bar.sync 	0;
	add.s32 	%r100, %r100, 2;
$L__BB1_7:
	and.b32  	%r72, %r5, 1;
	setp.eq.b32 	%p6, %r72, 1;
	not.pred 	%p7, %p6;
	@%p7 bra 	$L__BB1_9;
	ld.param.u64 	%rd38, [_Z14matrixMulTiledPfS_S_i_param_1];
	ld.param.u64 	%rd35, [_Z14matrixMulTiledPfS_S_i_param_0];
	shl.b32 	%r73, %r100, 4;
	mad.lo.s32 	%r78, %r31, %r3, %r1;
	add.s32 	%r79, %r78, %r73;
	cvta.to.global.u64 	%rd24, %rd35;
	mul.wide.s32 	%rd25, %r79, 4;
	add.s64 	%rd26, %rd24, %rd25;
	ld.global.f32 	%f313, [%rd26];
	shl.b32 	%r80, %r1, 2;
	add.s32 	%r81, %r7, %r80;
	st.shared.f32 	[%r81], %f313;
	add.s32 	%r82, %r73, %r2;
	mad.lo.s32 	%r83, %r82, %r31, %r4;
	cvta.to.global.u64 	%rd27, %rd38;
	mul.wide.s32 	%rd28, %r83, 4;
	add.s64 	%rd29, %rd27, %rd28;
	ld.global.f32 	%f314, [%rd29];
	mov.u32 	%r85, _ZZ14matrixMulTiledPfS_S_iE2Bs;
	add.s32 	%r86, %r85, %r80;
	add.s32 	%r87, %r86, %r40;
	st.shared.f32 	[%r87], %f314;
	bar.sync 	0;
	ld.shared.f32 	%f315, [%r7];
	ld.shared.f32 	%f316, [%r86];
	fma.rn.f32 	%f317, %f315, %f316, %f367;
	ld.shared.f32 	%f318, [%r7+4];
	ld.shared.f32 	%f319, [%r86+64];
	fma.rn.f32 	%f320, %f318, %f319, %f317;
	ld.shared.f32 	%f321, [%r7+8];
	ld.shared.f32 	%f322, [%r86+128];
	fma.rn.f32 	%f323, %f321, %f322, %f320;
	ld.shared.f32 	%f324, [%r7+12];
	ld.shared.f32 	%f325, [%r86+192];
	fma.rn.f32 	%f326, %f324, %f325, %f323;
	ld.shared.f32 	%f327, [%r7+16];
	ld.shared.f32 	%f328, [%r86+256];
	fma.rn.f32 	%f329, %f327, %f328, %f326;
	ld.shared.f32 	%f330, [%r7+20];
	ld.shared.f32 	%f331, [%r86+320];
	fma.rn.f32 	%f332, %f330, %f331, %f329;
	ld.shared.f32 	%f333, [%r7+24];
	ld.shared.f32 	%f334, [%r86+384];
	fma.rn.f32 	%f335, %f333, %f334, %f332;
	ld.shared.f32 	%f336, [%r7+28];
	ld.shared.f32 	%f337, [%r86+448];
	fma.rn.f32 	%f338, %f336, %f337, %f335;
	ld.shared.f32 	%f339, [%r7+32];
	ld.shared.f32 	%f340, [%r86+512];
	fma.rn.f32 	%f341, %f339, %f340, %f338;
	ld.shared.f32 	%f342, [%r7+36];
	ld.shared.f32 	%f343, [%r86+576];
	fma.rn.f32 	%f344, %f342, %f343, %f341;
	ld.shared.f32 	%f345, [%r7+40];
	ld.shared.f32 	%f346, [%r86+640];
	fma.rn.f32 	%f347, %f345, %f346, %f344;
	ld.shared.f32 	%f348, [%r7+44];
	ld.shared.f32 	%f349, [%r86+704];
	fma.rn.f32 	%f350, %f348, %f349, %f347;
	ld.shared.f32 	%f351, [%r7+48];
	ld.shared.f32 	%f352, [%r86+768];
	fma.rn.f32 	%f353, %f351, %f352, %f350;
	ld.shared.f32 	%f354, [%r7+52];
	ld.shared.f32 	%f355, [%r86+832];
	fma.rn.f32 	%f356, %f354, %f355, %f353;
	ld.shared.f32 	%f357, [%r7+56];
	ld.shared.f32 	%f358, [%r86+896];
	fma.rn.f32 	%f359, %f357, %f358, %f356;
	ld.shared.f32 	%f360, [%r7+60];
	ld.shared.f32 	%f361, [%r86+960];
	fma.rn.f32 	%f367, %f360, %f361, %f359;
	bar.sync 	0;
$L__BB1_9:
	max.s32 	%r91, %r3, %r4;
	setp.ge.s32 	%p8, %r91, %r31;
	@%p8 bra 	$L__BB1_11;
	ld.param.u64 	%rd39, [_Z14matrixMulTiledPfS_S_i_param_2];
	mad.lo.s32 	%r92, %r31, %r3, %r4;
	cvta.to.global.u64 	%rd30, %rd39;
	mul.wide.s32 	%rd31, %r92, 4;
	add.s64 	%rd32, %rd30, %rd31;
	st.global.f32 	[%rd32], %f367;
$L__BB1_11:
	ret;

}


// ===== COMPILED SASS (sm_100) =====

	.target	sm_100

	.elftype	@"ET_EXEC"


//--------------------- .note.nv.tkinfo           --------------------------
	.section	.note.nv.tkinfo,"",@"SHT_NOTE"
	.sectionflags	@"SHF_NOTE_NV_TKINFO"
	.tkinfo
        /*0018*/ 	.word	0x00000002
        /*0030*/ 	.string	""
        /*0030*/ 	.string	"ptxas"
        /*0030*/ 	.string	"Cuda compilation tools, release 13.0, V13.0.88"
        /*0030*/ 	.string	"Build cuda_13.0.r13.0/compiler.36424714_0"
        /*0030*/ 	.string	"-arch sm_100 -m 64 "



//--------------------- .note.nv.cuinfo           --------------------------
	.section	.note.nv.cuinfo,"",@"SHT_NOTE"
	.sectionflags	@"SHF_NOTE_NV_CUINFO"
        /*0018*/ 	.short	0x0002
        /*001a*/ 	.short	0x0064
        /*001c*/ 	.short	0x0082
	.zero		2


//--------------------- .nv.info                  --------------------------
	.section	.nv.info,"",@"SHT_CUDA_INFO"
	.align	4


	//----- nvinfo : EIATTR_REGCOUNT
	.align		4
        /*0000*/ 	.byte	0x04, 0x2f
        /*0002*/ 	.short	(.L_1 - .L_0)
	.align		4
.L_0:
        /*0004*/ 	.word	index@(_Z15matrixMulSimplePfS_S_i)
        /*0008*/ 	.word	0x0000001e


	//----- nvinfo : EIATTR_FRAME_SIZE
	.align		4
.L_1:
        /*000c*/ 	.byte	0x04, 0x11
        /*000e*/ 	.short	(.L_3 - .L_2)
	.align		4
.L_2:
        /*0010*/ 	.word	index@(_Z15matrixMulSimplePfS_S_i)
        /*0014*/ 	.word	0x00000000


	//----- nvinfo : EIATTR_REGCOUNT
	.align		4
.L_3:
        /*0018*/ 	.byte	0x04, 0x2f
        /*001a*/ 	.short	(.L_5 - .L_4)
	.align		4
.L_4:
        /*001c*/ 	.word	index@(_Z14matrixMulTiledPfS_S_i)
        /*0020*/ 	.word	0x00000028


	//----- nvinfo : EIATTR_FRAME_SIZE
	.align		4
.L_5:
        /*0024*/ 	.byte	0x04, 0x11
        /*0026*/ 	.short	(.L_7 - .L_6)
	.align		4
.L_6:
        /*0028*/ 	.word	index@(_Z14matrixMulTiledPfS_S_i)
        /*002c*/ 	.word	0x00000000


	//----- nvinfo : EIATTR_MIN_STACK_SIZE
	.align		4
.L_7:
        /*0030*/ 	.byte	0x04, 0x12
        /*0032*/ 	.short	(.L_9 - .L_8)
	.align		4
.L_8:
        /*0034*/ 	.word	index@(_Z14matrixMulTiledPfS_S_i)
        /*0038*/ 	.word	0x00000000


	//----- nvinfo : EIATTR_MIN_STACK_SIZE
	.align		4
.L_9:
        /*003c*/ 	.byte	0x04, 0x12
        /*003e*/ 	.short	(.L_11 - .L_10)
	.align		4
.L_10:
        /*0040*/ 	.word	index@(_Z15matrixMulSimplePfS_S_i)
        /*0044*/ 	.word	0x00000000
.L_11:


//--------------------- .nv.compat                --------------------------
	.section	.nv.compat,"",@"SHT_CUDA_COMPAT_INFO"
	.align	4
        /*0000*/ 	.byte	0x02, 0x09, 0x00, 0x00, 0x02, 0x02, 0x01, 0x00, 0x02, 0x05, 0x05, 0x00, 0x03, 0x07, 0x01, 0x01
        /*0010*/ 	.byte	0x02, 0x03, 0x00, 0x00, 0x02, 0x06, 0x01, 0x00, 0x04, 0x0b, 0x08, 0x00, 0x09, 0x00, 0x00, 0x00
        /*0020*/ 	.byte	0x00, 0x00, 0x00, 0x00


//--------------------- .nv.info._Z14matrixMulTiledPfS_S_i --------------------------
	.section	.nv.info._Z14matrixMulTiledPfS_S_i,"",@"SHT_CUDA_INFO"
	.sectionflags	@""
	.align	4


	//----- nvinfo : EIATTR_CUDA_API_VERSION
	.align		4
        /*0000*/ 	.byte	0x04, 0x37
        /*0002*/ 	.short	(.L_13 - .L_12)
.L_12:
        /*0004*/ 	.word	0x00000082


	//----- nvinfo : EIATTR_KPARAM_INFO
	.align		4
.L_13:
        /*0008*/ 	.byte	0x04, 0x17
        /*000a*/ 	.short	(.L_15 - .L_14)
.L_14:
        /*000c*/ 	.word	0x00000000
        /*0010*/ 	.short	0x0003
        /*0012*/ 	.short	0x0018
        /*0014*/ 	.byte	0x00, 0xf0, 0x11, 0x00


	//----- nvinfo : EIATTR_KPARAM_INFO
	.align		4
.L_15:
        /*0018*/ 	.byte	0x04, 0x17
        /*001a*/ 	.short	(.L_17 - .L_16)
.L_16:
        /*001c*/ 	.word	0x00000000
        /*0020*/ 	.short	0x0002
        /*0022*/ 	.short	0x0010
        /*0024*/ 	.byte	0x00, 0xf5, 0x21, 0x00


	//----- nvinfo : EIATTR_KPARAM_INFO
	.align		4
.L_17:
        /*0028*/ 	.byte	0x04, 0x17
        /*002a*/ 	.short	(.L_19 - .L_18)
.L_18:
        /*002c*/ 	.word	0x00000000
        /*0030*/ 	.short	0x0001
        /*0032*/ 	.short	0x0008
        /*0034*/ 	.byte	0x00, 0xf5, 0x21, 0x00


	//----- nvinfo : EIATTR_KPARAM_INFO
	.align		4
.L_19:
        /*0038*/ 	.byte	0x04, 0x17
        /*003a*/ 	.short	(.L_21 - .L_20)
.L_20:
        /*003c*/ 	.word	0x00000000
        /*0040*/ 	.short	0x0000
        /*0042*/ 	.short	0x0000
        /*0044*/ 	.byte	0x00, 0xf5, 0x21, 0x00


	//----- nvinfo : EIATTR_SPARSE_MMA_MASK
	.align		4
.L_21:
        /*0048*/ 	.byte	0x03, 0x50
        /*004a*/ 	.short	0x0000


	//----- nvinfo : EIATTR_MAXREG_COUNT
	.align		4
        /*004c*/ 	.byte	0x03, 0x1b
        /*004e*/ 	.short	0x00ff


	//----- nvinfo : EIATTR_NUM_BARRIERS
	.align		4
        /*0050*/ 	.byte	0x02, 0x4c
        /*0052*/ 	.byte	0x01
	.zero		1


	//----- nvinfo : EIATTR_MERCURY_ISA_VERSION
	.align		4
        /*0054*/ 	.byte	0x03, 0x5f
        /*0056*/ 	.short	0x0101


	//----- nvinfo : EIATTR_VRC_CTA_INIT_COUNT
	.align		4
        /*0058*/ 	.byte	0x02, 0x4a
	.zero		1
	.zero		1


	//----- nvinfo : EIATTR_EXIT_INSTR_OFFSETS
	.align		4
        /*005c*/ 	.byte	0x04, 0x1c
        /*005e*/ 	.short	(.L_23 - .L_22)


	//   ....[0]....
.L_22:
        /*0060*/ 	.word	0x00001850


	//   ....[1]....
        /*0064*/ 	.word	0x000018a0


	//----- nvinfo : EIATTR_CBANK_PARAM_SIZE
	.align		4
.L_23:
        /*0068*/ 	.byte	0x03, 0x19
        /*006a*/ 	.short	0x001c


	//----- nvinfo : EIATTR_PARAM_CBANK
	.align		4
        /*006c*/ 	.byte	0x04, 0x0a
        /*006e*/ 	.short	(.L_25 - .L_24)
	.align		4
.L_24:
        /*0070*/ 	.word	index@(.nv.constant0._Z14matrixMulTiledPfS_S_i)
        /*0074*/ 	.short	0x0380
        /*0076*/ 	.short	0x001c


	//----- nvinfo : EIATTR_SW_WAR
	.align		4
.L_25:
        /*0078*/ 	.byte	0x04, 0x36
        /*007a*/ 	.short	(.L_27 - .L_26)
.L_26:
        /*007c*/ 	.word	0x00000008
.L_27:


//--------------------- .nv.info._Z15matrixMulSimplePfS_S_i --------------------------
	.section	.nv.info._Z15matrixMulSimplePfS_S_i,"",@"SHT_CUDA_INFO"
	.sectionflags	@""
	.align	4


	//----- nvinfo : EIATTR_CUDA_API_VERSION
	.align		4
        /*0000*/ 	.byte	0x04, 0x37
        /*0002*/ 	.short	(.L_29 - .L_28)
.L_28:
        /*0004*/ 	.word	0x00000082


	//----- nvinfo : EIATTR_KPARAM_INFO
	.align		4
.L_29:
        /*0008*/ 	.byte	0x04, 0x17
        /*000a*/ 	.short	(.L_31 - .L_30)
.L_30:
        /*000c*/ 	.word	0x00000000
        /*0010*/ 	.short	0x0003
        /*0012*/ 	.short	0x0018
        /*0014*/ 	.byte	0x00, 0xf0, 0x11, 0x00


	//----- nvinfo : EIATTR_KPARAM_INFO
	.align		4
.L_31:
        /*0018*/ 	.byte	0x04, 0x17
        /*001a*/ 	.short	(.L_33 - .L_32)
.L_32:
        /*001c*/ 	.word	0x00000000
        /*0020*/ 	.short	0x0002
        /*0022*/ 	.short	0x0010
        /*0024*/ 	.byte	0x00, 0xf5, 0x21, 0x00


	//----- nvinfo : EIATTR_KPARAM_INFO
	.align		4
.L_33:
        /*0028*/ 	.byte	0x04, 0x17
        /*002a*/ 	.short	(.L_35 - .L_34)
.L_34:
        /*002c*/ 	.word	0x00000000
        /*0030*/ 	.short	0x0001
        /*0032*/ 	.short	0x0008
        /*0034*/ 	.byte	0x00, 0xf5, 0x21, 0x00


	//----- nvinfo : EIATTR_KPARAM_INFO
	.align		4
.L_35:
        /*0038*/ 	.byte	0x04, 0x17
        /*003a*/ 	.short	(.L_37 - .L_36)
.L_36:
        /*003c*/ 	.word	0x00000000
        /*0040*/ 	.short	0x0000
        /*0042*/ 	.short	0x0000
        /*0044*/ 	.byte	0x00, 0xf5, 0x21, 0x00


	//----- nvinfo : EIATTR_SPARSE_MMA_MASK
	.align		4
.L_37:
        /*0048*/ 	.byte	0x03, 0x50
        /*004a*/ 	.short	0x0000


	//----- nvinfo : EIATTR_MAXREG_COUNT
	.align		4
        /*004c*/ 	.byte	0x03, 0x1b
        /*004e*/ 	.short	0x00ff


	//----- nvinfo : EIATTR_MERCURY_ISA_VERSION
	.align		4
        /*0050*/ 	.byte	0x03, 0x5f
        /*0052*/ 	.short	0x0101


	//----- nvinfo : EIATTR_VRC_CTA_INIT_COUNT
	.align		4
        /*0054*/ 	.byte	0x02, 0x4a
	.zero		1
	.zero		1


	//----- nvinfo : EIATTR_EXIT_INSTR_OFFSETS
	.align		4
        /*0058*/ 	.byte	0x04, 0x1c
        /*005a*/ 	.short	(.L_39 - .L_38)


	//   ....[0]....
.L_38:
        /*005c*/ 	.word	0x000000c0


	//   ....[1]....
        /*0060*/ 	.word	0x00000a90


	//----- nvinfo : EIATTR_CBANK_PARAM_SIZE
	.align		4
.L_39:
        /*0064*/ 	.byte	0x03, 0x19
        /*0066*/ 	.short	0x001c


	//----- nvinfo : EIATTR_PARAM_CBANK
	.align		4
        /*0068*/ 	.byte	0x04, 0x0a
        /*006a*/ 	.short	(.L_41 - .L_40)
	.align		4
.L_40:
        /*006c*/ 	.word	index@(.nv.constant0._Z15matrixMulSimplePfS_S_i)
        /*0070*/ 	.short	0x0380
        /*0072*/ 	.short	0x001c


	//----- nvinfo : EIATTR_SW_WAR
	.align		4
.L_41:
        /*0074*/ 	.byte	0x04, 0x36
        /*0076*/ 	.short	(.L_43 - .L_42)
.L_42:
        /*0078*/ 	.word	0x00000008
.L_43:


//--------------------- .nv.callgraph             --------------------------
	.section	.nv.callgraph,"",@"SHT_CUDA_CALLGRAPH"
	.align	4
	.sectionentsize	8
	.align		4
        /*0000*/ 	.word	0x00000000
	.align		4
        /*0004*/ 	.word	0xffffffff
	.align		4
        /*0008*/ 	.word	0x00000000
	.align		4
        /*000c*/ 	.word	0xfffffffe
	.align		4
        /*0010*/ 	.word	0x00000000
	.align		4
        /*0014*/ 	.word	0xfffffffd
	.align		4
        /*0018*/ 	.word	0x00000000
	.align		4
        /*001c*/ 	.word	0xfffffffc


//--------------------- .text._Z14matrixMulTiledPfS_S_i --------------------------
	.section	.text._Z14matrixMulTiledPfS_S_i,"ax",@progbits
	.align	128
        .global         _Z14matrixMulTiledPfS_S_i
        .type           _Z14matrixMulTiledPfS_S_i,@function
        .size           _Z14matrixMulTiledPfS_S_i,(.L_x_10 - _Z14matrixMulTiledPfS_S_i)
        .other          _Z14matrixMulTiledPfS_S_i,@"STO_CUDA_ENTRY STV_DEFAULT"
_Z14matrixMulTiledPfS_S_i:
.text._Z14matrixMulTiledPfS_S_i:
[----:B------:R-:W-:Y:S08]  /*0000*/  LDC R1, c[0x0][0x37c] ;  /* 0x0000df00ff017b82 */ /* 0x000ff00000000800 */
[----:B------:R-:W0:Y:S01]  /*0010*/  LDC R4, c[0x0][0x398] ;  /* 0x0000e600ff047b82 */ /* 0x000e220000000800 */
[----:B------:R-:W1:Y:S01]  /*0020*/  S2R R3, SR_TID.Y ;  /* 0x0000000000037919 */ /* 0x000e620000002200 */
[----:B------:R-:W2:Y:S01]  /*0030*/  LDCU.64 UR8, c[0x0][0x358] ;  /* 0x00006b00ff0877ac */ /* 0x000ea20008000a00 */
[----:B------:R-:W-:Y:S01]  /*0040*/  HFMA2 R33, -RZ, RZ, 0, 0 ;  /* 0x00000000ff217431 */ /* 0x000fe200000001ff */
[----:B------:R-:W3:Y:S04]  /*0050*/  S2R R2, SR_TID.X ;  /* 0x0000000000027919 */ /* 0x000ee80000002100 */
[----:B------:R-:W1:Y:S08]  /*0060*/  LDC R0, c[0x0][0x364] ;  /* 0x0000d900ff007b82 */ /* 0x000e700000000800 */
[----:B------:R-:W-:Y:S08]  /*0070*/  S2UR UR4, SR_CTAID.X ;  /* 0x00000000000479c3 */ /* 0x000ff00000002500 */
[----:B------:R-:W1:Y:S01]  /*0080*/  S2UR UR5, SR_CTAID.Y ;  /* 0x00000000000579c3 */ /* 0x000e620000002600 */
[----:B0-----:R-:W-:-:S02]  /*0090*/  ISETP.GE.AND P0, PT, R4, 0x10, PT ;  /* 0x000000100400780c */ /* 0x001fc40003f06270 */
[----:B------:R-:W-:-:S04]  /*00a0*/  SHF.R.S32.HI R5, RZ, 0x1f, R4 ;  /* 0x0000001fff057819 */ /* 0x000fc80000011404 */
[----:B------:R-:W-:Y:S01]  /*00b0*/  LEA.HI R5, R5, R4, RZ, 0x4 ;  /* 0x0000000405057211 */ /* 0x000fe200078f20ff */
[----:B------:R-:W3:Y:S01]  /*00c0*/  LDC R21, c[0x0][0x360] ;  /* 0x0000d800ff157b82 */ /* 0x000ee20000000800 */
[----:B-1----:R-:W-:Y:S02]  /*00d0*/  IMAD R23, R0, UR5, R3 ;  /* 0x0000000500177c24 */ /* 0x002fe4000f8e0203 */
[----:B---3--:R-:W-:-:S03]  /*00e0*/  IMAD R21, R21, UR4, R2 ;  /* 0x0000000415157c24 */ /* 0x008fc6000f8e0202 */
[----:B--2---:R-:W-:Y:S05]  /*00f0*/  @!P0 BRA `(.L_x_0) ;  /* 0x0000001400cc8947 */ /* 0x004fea0003800000 */
[----:B------:R-:W0:Y:S01]  /*0100*/  S2UR UR6, SR_CgaCtaId ;  /* 0x00000000000679c3 */ /* 0x000e220000008800 */
[----:B------:R-:W-:Y:S01]  /*0110*/  SHF.R.S32.HI R28, RZ, 0x4, R5 ;  /* 0x00000004ff1c7819 */ /* 0x000fe20000011405 */
[----:B------:R-:W-:Y:S01]  /*0120*/  UMOV UR4, 0x400 ;  /* 0x0000040000047882 */ /* 0x000fe20000000000 */
[----:B------:R-:W-:Y:S01]  /*0130*/  IMAD R7, R23, R4, R2 ;  /* 0x0000000417077224 */ /* 0x000fe200078e0202 */
[----:B------:R-:W-:Y:S02]  /*0140*/  MOV R33, RZ ;  /* 0x000000ff00217202 */ /* 0x000fe40000000f00 */
[----:B------:R-:W-:-:S04]  /*0150*/  IADD3 R0, PT, PT, R28, -0x1, RZ ;  /* 0xffffffff1c007810 */ /* 0x000fc80007ffe0ff */
[----:B------:R-:W-:Y:S02]  /*0160*/  ISETP.GE.U32.AND P0, PT, R0, 0x3, PT ;  /* 0x000000030000780c */ /* 0x000fe40003f06070 */
[----:B------:R-:W-:Y:S01]  /*0170*/  MOV R0, RZ ;  /* 0x000000ff00007202 */ /* 0x000fe20000000f00 */
[----:B0-----:R-:W-:-:S06]  /*0180*/  ULEA UR5, UR6, UR4, 0x18 ;  /* 0x0000000406057291 */ /* 0x001fcc000f8ec0ff */
[----:B------:R-:W-:-:S04]  /*0190*/  LEA R5, R3, UR5, 0x6 ;  /* 0x0000000503057c11 */ /* 0x000fc8000f8e30ff */
[----:B------:R-:W-:Y:S05]  /*01a0*/  @!P0 BRA `(.L_x_1) ;  /* 0x0000000c001c8947 */ /* 0x000fea0003800000 */
[----:B------:R-:W-:Y:S01]  /*01b0*/  UIADD3 UR5, UPT, UPT, UR4, 0x400, URZ ;  /* 0x0000040004057890 */ /* 0x000fe2000fffe0ff */
[C---:B------:R-:W-:Y:S01]  /*01c0*/  IADD3 R31, PT, PT, R3.reuse, 0x30, RZ ;  /* 0x00000030031f7810 */ /* 0x040fe20007ffe0ff */
[----:B------:R-:W-:Y:S01]  /*01d0*/  HFMA2 R33, -RZ, RZ, 0, 0 ;  /* 0x00000000ff217431 */ /* 0x000fe200000001ff */
[C---:B------:R-:W-:Y:S01]  /*01e0*/  IADD3 R29, PT, PT, R3.reuse, 0x20, RZ ;  /* 0x00000020031d7810 */ /* 0x040fe20007ffe0ff */
[----:B------:R-:W-:Y:S01]  /*01f0*/  ULEA UR5, UR6, UR5, 0x18 ;  /* 0x0000000506057291 */ /* 0x000fe2000f8ec0ff */
[C---:B------:R-:W-:Y:S01]  /*0200*/  IADD3 R27, PT, PT, R3.reuse, 0x10, RZ ;  /* 0x00000010031b7810 */ /* 0x040fe20007ffe0ff */
[-CC-:B------:R-:W-:Y:S01]  /*0210*/  IMAD R25, R3, R4.reuse, R21.reuse ;  /* 0x0000000403197224 */ /* 0x180fe200078e0215 */
[----:B------:R-:W-:Y:S01]  /*0220*/  LOP3.LUT R0, R28, 0x7fffffc, RZ, 0xc0, !PT ;  /* 0x07fffffc1c007812 */ /* 0x000fe200078ec0ff */
[-CC-:B------:R-:W-:Y:S01]  /*0230*/  IMAD R31, R31, R4.reuse, R21.reuse ;  /* 0x000000041f1f7224 */ /* 0x180fe200078e0215 */
[----:B------:R-:W-:Y:S01]  /*0240*/  MOV R26, R7 ;  /* 0x00000007001a7202 */ /* 0x000fe20000000f00 */
[-CC-:B------:R-:W-:Y:S01]  /*0250*/  IMAD R29, R29, R4.reuse, R21.reuse ;  /* 0x000000041d1d7224 */ /* 0x180fe200078e0215 */
[C---:B------:R-:W-:Y:S01]  /*0260*/  LEA R20, R2.reuse, UR5, 0x2 ;  /* 0x0000000502147c11 */ /* 0x040fe2000f8e10ff */
[----:B------:R-:W-:Y:S01]  /*0270*/  IMAD R27, R27, R4, R21 ;  /* 0x000000041b1b7224 */ /* 0x000fe200078e0215 */
[----:B------:R-:W-:-:S02]  /*0280*/  LEA R22, R2, R5, 0x2 ;  /* 0x0000000502167211 */ /* 0x000fc400078e10ff */
[----:B------:R-:W-:Y:S02]  /*0290*/  IADD3 R24, PT, PT, -R0, RZ, RZ ;  /* 0x000000ff00187210 */ /* 0x000fe40007ffe1ff */
[----:B------:R-:W-:-:S07]  /*02a0*/  LEA R6, R3, R20, 0x6 ;  /* 0x0000001403067211 */ /* 0x000fce00078e30ff */
.L_x_2:
[----:B------:R-:W0:Y:S08]  /*02b0*/  LDC.64 R16, c[0x0][0x380] ;  /* 0x0000e000ff107b82 */ /* 0x000e300000000a00 */
[----:B------:R-:W1:Y:S01]  /*02c0*/  LDC.64 R18, c[0x0][0x388] ;  /* 0x0000e200ff127b82 */ /* 0x000e620000000a00 */
[----:B0-----:R-:W-:-:S05]  /*02d0*/  IMAD.WIDE R16, R26, 0x4, R16 ;  /* 0x000000041a107825 */ /* 0x001fca00078e0210 */
[----:B------:R-:W2:Y:S01]  /*02e0*/  LDG.E R11, desc[UR8][R16.64] ;  /* 0x00000008100b7981 */ /* 0x000ea2000c1e1900 */
[----:B-1----:R-:W-:-:S05]  /*02f0*/  IMAD.WIDE R8, R25, 0x4, R18 ;  /* 0x0000000419087825 */ /* 0x002fca00078e0212 */
[----:B------:R-:W3:Y:S04]  /*0300*/  LDG.E R37, desc[UR8][R8.64] ;  /* 0x0000000808257981 */ /* 0x000ee8000c1e1900 */
[----:B--2---:R-:W-:Y:S04]  /*0310*/  STS [R22], R11 ;  /* 0x0000000b16007388 */ /* 0x004fe80000000800 */
[----:B---3--:R-:W-:Y:S01]  /*0320*/  STS [R6], R37 ;  /* 0x0000002506007388 */ /* 0x008fe20000000800 */
[----:B------:R-:W-:Y:S06]  /*0330*/  BAR.SYNC.DEFER_BLOCKING 0x0 ;  /* 0x0000000000007b1d */ /* 0x000fec0000010000 */
[----:B------:R-:W-:Y:S04]  /*0340*/  LDS R10, [R20] ;  /* 0x00000000140a7984 */ /* 0x000fe80000000800 */
[----:B------:R-:W0:Y:S04]  /*0350*/  LDS.128 R12, [R5] ;  /* 0x00000000050c7984 */ /* 0x000e280000000c00 */
[----:B------:R-:W1:Y:S04]  /*0360*/  LDS R30, [R20+0x40] ;  /* 0x00004000141e7984 */ /* 0x000e680000000800 */
[----:B------:R-:W2:Y:S01]  /*0370*/  LDS R35, [R20+0x80] ;  /* 0x0000800014237984 */ /* 0x000ea20000000800 */
[----:B0-----:R-:W-:-:S03]  /*0380*/  FFMA R10, R12, R10, R33 ;  /* 0x0000000a0c0a7223 */ /* 0x001fc60000000021 */
[----:B------:R-:W0:Y:S01]  /*0390*/  LDS R12, [R20+0xc0] ;  /* 0x0000c000140c7984 */ /* 0x000e220000000800 */
[----:B-1----:R-:W-:-:S03]  /*03a0*/  FFMA R32, R30, R13, R10 ;  /* 0x0000000d1e207223 */ /* 0x002fc6000000000a */
[----:B------:R-:W-:Y:S04]  /*03b0*/  LDS R13, [R20+0x100] ;  /* 0x00010000140d7984 */ /* 0x000fe80000000800 */
[----:B------:R-:W1:Y:S04]  /*03c0*/  LDS.128 R8, [R5+0x10] ;  /* 0x0000100005087984 */ /* 0x000e680000000c00 */
[----:B------:R-:W3:Y:S04]  /*03d0*/  LDS R30, [R20+0x140] ;  /* 0x00014000141e7984 */ /* 0x000ee80000000800 */
[----:B------:R-:W4:Y:S01]  /*03e0*/  LDS R33, [R20+0x180] ;  /* 0x0001800014217984 */ /* 0x000f220000000800 */
[----:B--2---:R-:W-:-:S04]  /*03f0*/  FFMA R35, R35, R14, R32 ;  /* 0x0000000e23237223 */ /* 0x004fc80000000020 */
[----:B0-----:R-:W-:Y:S02]  /*0400*/  FFMA R15, R12, R15, R35 ;  /* 0x0000000f0c0f7223 */ /* 0x001fe40000000023 */
[----:B------:R-:W-:Y:S02]  /*0410*/  LDS R35, [R20+0x240] ;  /* 0x0002400014237984 */ /* 0x000fe40000000800 */
[----:B-1----:R-:W-:Y:S02]  /*0420*/  FFMA R13, R8, R13, R15 ;  /* 0x0000000d080d7223 */ /* 0x002fe4000000000f */
[----:B------:R-:W0:Y:S02]  /*0430*/  LDS R8, [R20+0x1c0] ;  /* 0x0001c00014087984 */ /* 0x000e240000000800 */
[----:B---3--:R-:W-:Y:S02]  /*0440*/  FFMA R30, R30, R9, R13 ;  /* 0x000000091e1e7223 */ /* 0x008fe4000000000d */
[----:B------:R-:W-:Y:S04]  /*0450*/  LDS R9, [R20+0x200] ;  /* 0x0002000014097984 */ /* 0x000fe80000000800 */
[----:B------:R-:W1:Y:S01]  /*0460*/  LDS.128 R12, [R5+0x20] ;  /* 0x00002000050c7984 */ /* 0x000e620000000c00 */
[----:B----4-:R-:W-:-:S03]  /*0470*/  FFMA R33, R33, R10, R30 ;  /* 0x0000000a21217223 */ /* 0x010fc6000000001e */
[----:B------:R-:W2:Y:S04]  /*0480*/  LDS R30, [R20+0x280] ;  /* 0x00028000141e7984 */ /* 0x000ea80000000800 */
[----:B------:R-:W3:Y:S01]  /*0490*/  LDS R10, [R20+0x2c0] ;  /* 0x0002c000140a7984 */ /* 0x000ee20000000800 */
[----:B0-----:R-:W-:-:S03]  /*04a0*/  FFMA R11, R8, R11, R33 ;  /* 0x0000000b080b7223 */ /* 0x001fc60000000021 */
[----:B------:R-:W-:Y:S01]  /*04b0*/  LDS R8, [R20+0x340] ;  /* 0x0003400014087984 */ /* 0x000fe20000000800 */
[----:B-1----:R-:W-:-:S03]  /*04c0*/  FFMA R12, R12, R9, R11 ;  /* 0x000000090c0c7223 */ /* 0x002fc6000000000b */
[----:B------:R-:W-:Y:S01]  /*04d0*/  LDS R9, [R20+0x300] ;  /* 0x0003000014097984 */ /* 0x000fe20000000800 */
[----:B------:R-:W-:-:S03]  /*04e0*/  FFMA R13, R35, R13, R12 ;  /* 0x0000000d230d7223 */ /* 0x000fc6000000000c */
[----:B------:R-:W-:Y:S01]  /*04f0*/  LDS R35, [R20+0x380] ;  /* 0x0003800014237984 */ /* 0x000fe20000000800 */
[----:B--2---:R-:W-:-:S03]  /*0500*/  FFMA R13, R30, R14, R13 ;  /* 0x0000000e1e0d7223 */ /* 0x004fc6000000000d */
[----:B------:R-:W-:Y:S01]  /*0510*/  LDS R30, [R20+0x3c0] ;  /* 0x0003c000141e7984 */ /* 0x000fe20000000800 */
[----:B---3--:R-:W-:-:S03]  /*0520*/  FFMA R11, R10, R15, R13 ;  /* 0x0000000f0a0b7223 */ /* 0x008fc6000000000d */
[----:B------:R-:W0:Y:S01]  /*0530*/  LDS.128 R12, [R5+0x30] ;  /* 0x00003000050c7984 */ /* 0x000e220000000c00 */
[----:B------:R-:W-:Y:S01]  /*0540*/  BAR.SYNC.DEFER_BLOCKING 0x0 ;  /* 0x0000000000007b1d */ /* 0x000fe20000010000 */
[----:B------:R-:W-:-:S05]  /*0550*/  IMAD.WIDE R32, R27, 0x4, R18 ;  /* 0x000000041b207825 */ /* 0x000fca00078e0212 */
[----:B------:R-:W2:Y:S04]  /*0560*/  LDG.E R36, desc[UR8][R16.64+0x40] ;  /* 0x0000400810247981 */ /* 0x000ea8000c1e1900 */
[----:B------:R-:W3:Y:S01]  /*0570*/  LDG.E R32, desc[UR8][R32.64] ;  /* 0x0000000820207981 */ /* 0x000ee2000c1e1900 */
[----:B0-----:R-:W-:-:S04]  /*0580*/  FFMA R12, R12, R9, R11 ;  /* 0x000000090c0c7223 */ /* 0x001fc8000000000b */
[----:B------:R-:W-:-:S04]  /*0590*/  FFMA R34, R8, R13, R12 ;  /* 0x0000000d08227223 */ /* 0x000fc8000000000c */
[----:B------:R-:W-:-:S04]  /*05a0*/  FFMA R35, R35, R14, R34 ;  /* 0x0000000e23237223 */ /* 0x000fc80000000022 */
[----:B------:R-:W-:Y:S01]  /*05b0*/  FFMA R15, R30, R15, R35 ;  /* 0x0000000f1e0f7223 */ /* 0x000fe20000000023 */
[----:B--2---:R-:W-:Y:S04]  /*05c0*/  STS [R22], R36 ;  /* 0x0000002416007388 */ /* 0x004fe80000000800 */
[----:B---3--:R-:W-:Y:S01]  /*05d0*/  STS [R6], R32 ;  /* 0x0000002006007388 */ /* 0x008fe20000000800 */
[----:B------:R-:W-:Y:S06]  /*05e0*/  BAR.SYNC.DEFER_BLOCKING 0x0 ;  /* 0x0000000000007b1d */ /* 0x000fec0000010000 */
[----:B------:R-:W-:Y:S04]  /*05f0*/  LDS R37, [R20] ;  /* 0x0000000014257984 */ /* 0x000fe80000000800 */
[----:B------:R-:W0:Y:S04]  /*0600*/  LDS.128 R8, [R5] ;  /* 0x0000000005087984 */ /* 0x000e280000000c00 */
[----:B------:R-:W1:Y:S04]  /*0610*/  LDS R12, [R20+0x40] ;  /* 0x00004000140c7984 */ /* 0x000e680000000800 */
[----:B------:R-:W2:Y:S04]  /*0620*/  LDS R33, [R20+0x80] ;  /* 0x0000800014217984 */ /* 0x000ea80000000800 */
[----:B------:R-:W-:Y:S04]  /*0630*/  LDS R30, [R20+0x140] ;  /* 0x00014000141e7984 */ /* 0x000fe80000000800 */
[----:B------:R-:W-:Y:S01]  /*0640*/  LDS R35, [R20+0x180] ;  /* 0x0001800014237984 */ /* 0x000fe20000000800 */
[----:B0-----:R-:W-:-:S03]  /*0650*/  FFMA R15, R8, R37, R15 ;  /* 0x00000025080f7223 */ /* 0x001fc6000000000f */
[----:B------:R-:W0:Y:S01]  /*0660*/  LDS R8, [R20+0xc0] ;  /* 0x0000c00014087984 */ /* 0x000e220000000800 */
[----:B-1----:R-:W-:-:S03]  /*0670*/  FFMA R32, R12, R9, R15 ;  /* 0x000000090c207223 */ /* 0x002fc6000000000f */
[----:B------:R-:W-:Y:S04]  /*0680*/  LDS R9, [R20+0x100] ;  /* 0x0001000014097984 */ /* 0x000fe80000000800 */
[----:B------:R-:W1:Y:S01]  /*0690*/  LDS.128 R12, [R5+0x10] ;  /* 0x00001000050c7984 */ /* 0x000e620000000c00 */
[----:B--2---:R-:W-:-:S04]  /*06a0*/  FFMA R33, R33, R10, R32 ;  /* 0x0000000a21217223 */ /* 0x004fc80000000020 */
[----:B0-----:R-:W-:Y:S02]  /*06b0*/  FFMA R11, R8, R11, R33 ;  /* 0x0000000b080b7223 */ /* 0x001fe40000000021 */
[----:B------:R-:W-:Y:S02]  /*06c0*/  LDS R33, [R20+0x240] ;  /* 0x0002400014217984 */ /* 0x000fe40000000800 */
[----:B-1----:R-:W-:Y:S02]  /*06d0*/  FFMA R9, R12, R9, R11 ;  /* 0x000000090c097223 */ /* 0x002fe4000000000b */
[----:B------:R-:W0:Y:S02]  /*06e0*/  LDS R12, [R20+0x1c0] ;  /* 0x0001c000140c7984 */ /* 0x000e240000000800 */
[----:B------:R-:W-:Y:S02]  /*06f0*/  FFMA R30, R30, R13, R9 ;  /* 0x0000000d1e1e7223 */ /* 0x000fe40000000009 */
[----:B------:R-:W-:Y:S04]  /*0700*/  LDS R13, [R20+0x200] ;  /* 0x00020000140d7984 */ /* 0x000fe80000000800 */
[----:B------:R-:W1:Y:S01]  /*0710*/  LDS.128 R8, [R5+0x20] ;  /* 0x0000200005087984 */ /* 0x000e620000000c00 */
[----:B------:R-:W-:-:S03]  /*0720*/  FFMA R35, R35, R14, R30 ;  /* 0x0000000e23237223 */ /* 0x000fc6000000001e */
[----:B------:R-:W2:Y:S04]  /*0730*/  LDS R30, [R20+0x280] ;  /* 0x00028000141e7984 */ /* 0x000ea80000000800 */
[----:B------:R-:W3:Y:S01]  /*0740*/  LDS R14, [R20+0x2c0] ;  /* 0x0002c000140e7984 */ /* 0x000ee20000000800 */
[----:B0-----:R-:W-:-:S03]  /*0750*/  FFMA R15, R12, R15, R35 ;  /* 0x0000000f0c0f7223 */ /* 0x001fc60000000023 */
[----:B------:R-:W-:Y:S01]  /*0760*/  LDS R35, [R20+0x380] ;  /* 0x0003800014237984 */ /* 0x000fe20000000800 */
[----:B-1----:R-:W-:-:S04]  /*0770*/  FFMA R8, R8, R13, R15 ;  /* 0x0000000d08087223 */ /* 0x002fc8000000000f */
[----:B------:R-:W-:Y:S02]  /*0780*/  FFMA R9, R33, R9, R8 ;  /* 0x0000000921097223 */ /* 0x000fe40000000008 */
[----:B------:R-:W-:Y:S02]  /*0790*/  LDS R8, [R20+0x340] ;  /* 0x0003400014087984 */ /* 0x000fe40000000800 */
[----:B--2---:R-:W-:Y:S02]  /*07a0*/  FFMA R13, R30, R10, R9 ;  /* 0x0000000a1e0d7223 */ /* 0x004fe40000000009 */
[----:B------:R-:W-:Y:S02]  /*07b0*/  LDS R9, [R20+0x300] ;  /* 0x0003000014097984 */ /* 0x000fe40000000800 */
[----:B---3--:R-:W-:Y:S02]  /*07c0*/  FFMA R11, R14, R11, R13 ;  /* 0x0000000b0e0b7223 */ /* 0x008fe4000000000d */
[----:B------:R-:W-:Y:S04]  /*07d0*/  LDS R30, [R20+0x3c0] ;  /* 0x0003c000141e7984 */ /* 0x000fe80000000800 */
        /* <DEDUP_REMOVED lines=9> */
[----:B------:R-:W-:Y:S01]  /*0870*/  IMAD.WIDE R18, R31, 0x4, R18 ;  /* 0x000000041f127825 */ /* 0x000fe200078e0212 */
[----:B--2---:R-:W-:Y:S04]  /*0880*/  STS [R22], R36 ;  /* 0x0000002416007388 */ /* 0x004fe80000000800 */
[----:B---3--:R-:W-:Y:S01]  /*0890*/  STS [R6], R32 ;  /* 0x0000002006007388 */ /* 0x008fe20000000800 */
[----:B------:R-:W-:Y:S06]  /*08a0*/  BAR.SYNC.DEFER_BLOCKING 0x0 ;  /* 0x0000000000007b1d */ /* 0x000fec0000010000 */
[----:B------:R-:W-:Y:S04]  /*08b0*/  LDS R37, [R20] ;  /* 0x0000000014257984 */ /* 0x000fe80000000800 */
[----:B------:R-:W0:Y:S04]  /*08c0*/  LDS.128 R8, [R5] ;  /* 0x0000000005087984 */ /* 0x000e280000000c00 */
[----:B------:R-:W1:Y:S04]  /*08d0*/  LDS R12, [R20+0x40] ;  /* 0x00004000140c7984 */ /* 0x000e680000000800 */
[----:B------:R-:W2:Y:S04]  /*08e0*/  LDS R33, [R20+0x80] ;  /* 0x0000800014217984 */ /* 0x000ea80000000800 */
[----:B------:R-:W3:Y:S04]  /*08f0*/  LDS R35, [R20+0xc0] ;  /* 0x0000c00014237984 */ /* 0x000ee80000000800 */
[----:B------:R-:W-:Y:S01]  /*0900*/  LDS R32, [R20+0x200] ;  /* 0x0002000014207984 */ /* 0x000fe20000000800 */
[----:B0-----:R-:W-:-:S03]  /*0910*/  FFMA R15, R8, R37, R15 ;  /* 0x00000025080f7223 */ /* 0x001fc6000000000f */
[----:B------:R-:W-:Y:S01]  /*0920*/  LDS R8, [R20+0x140] ;  /* 0x0001400014087984 */ /* 0x000fe20000000800 */
[----:B-1----:R-:W-:-:S03]  /*0930*/  FFMA R30, R12, R9, R15 ;  /* 0x000000090c1e7223 */ /* 0x002fc6000000000f */
[----:B------:R-:W-:Y:S04]  /*0940*/  LDS R9, [R20+0x100] ;  /* 0x0001000014097984 */ /* 0x000fe80000000800 */
[----:B------:R-:W0:Y:S01]  /*0950*/  LDS.128 R12, [R5+0x10] ;  /* 0x00001000050c7984 */ /* 0x000e220000000c00 */
[----:B--2---:R-:W-:-:S03]  /*0960*/  FFMA R10, R33, R10, R30 ;  /* 0x0000000a210a7223 */ /* 0x004fc6000000001e */
[----:B------:R-:W1:Y:S01]  /*0970*/  LDS R33, [R20+0x180] ;  /* 0x0001800014217984 */ /* 0x000e620000000800 */
[----:B---3--:R-:W-:-:S03]  /*0980*/  FFMA R11, R35, R11, R10 ;  /* 0x0000000b230b7223 */ /* 0x008fc6000000000a */
[----:B------:R-:W-:Y:S04]  /*0990*/  LDS R35, [R20+0x240] ;  /* 0x0002400014237984 */ /* 0x000fe80000000800 */
[----:B------:R-:W-:Y:S01]  /*09a0*/  LDS R37, [R20+0x300] ;  /* 0x0003000014257984 */ /* 0x000fe20000000800 */
[----:B0-----:R-:W-:-:S03]  /*09b0*/  FFMA R9, R12, R9, R11 ;  /* 0x000000090c097223 */ /* 0x001fc6000000000b */
[----:B------:R-:W0:Y:S01]  /*09c0*/  LDS R12, [R20+0x1c0] ;  /* 0x0001c000140c7984 */ /* 0x000e220000000800 */
[----:B------:R-:W-:-:S03]  /*09d0*/  FFMA R30, R8, R13, R9 ;  /* 0x0000000d081e7223 */ /* 0x000fc60000000009 */
[----:B------:R-:W2:Y:S04]  /*09e0*/  LDS.128 R8, [R5+0x20] ;  /* 0x0000200005087984 */ /* 0x000ea80000000c00 */
[----:B------:R-:W3:Y:S01]  /*09f0*/  LDS R13, [R20+0x280] ;  /* 0x00028000140d7984 */ /* 0x000ee20000000800 */
[----:B-1----:R-:W-:-:S03]  /*0a00*/  FFMA R33, R33, R14, R30 ;  /* 0x0000000e21217223 */ /* 0x002fc6000000001e */
[----:B------:R-:W-:Y:S01]  /*0a10*/  LDS R30, [R20+0x3c0] ;  /* 0x0003c000141e7984 */ /* 0x000fe20000000800 */
[----:B0-----:R-:W-:-:S04]  /*0a20*/  FFMA R15, R12, R15, R33 ;  /* 0x0000000f0c0f7223 */ /* 0x001fc80000000021 */
[----:B--2---:R-:W-:Y:S02]  /*0a30*/  FFMA R8, R8, R32, R15 ;  /* 0x0000002008087223 */ /* 0x004fe4000000000f */
[----:B------:R-:W-:Y:S02]  /*0a40*/  LDS R32, [R20+0x340] ;  /* 0x0003400014207984 */ /* 0x000fe40000000800 */
[----:B------:R-:W-:Y:S02]  /*0a50*/  FFMA R12, R35, R9, R8 ;  /* 0x00000009230c7223 */ /* 0x000fe40000000008 */
[----:B------:R-:W0:Y:S02]  /*0a60*/  LDS R8, [R20+0x2c0] ;  /* 0x0002c00014087984 */ /* 0x000e240000000800 */
[----:B---3--:R-:W-:Y:S02]  /*0a70*/  FFMA R9, R13, R10, R12 ;  /* 0x0000000a0d097223 */ /* 0x008fe4000000000c */
[----:B------:R-:W-:Y:S04]  /*0a80*/  LDS R35, [R20+0x380] ;  /* 0x0003800014237984 */ /* 0x000fe80000000800 */
[----:B------:R-:W1:Y:S01]  /*0a90*/  LDS.128 R12, [R5+0x30] ;  /* 0x00003000050c7984 */ /* 0x000e620000000c00 */
[----:B------:R-:W-:Y:S06]  /*0aa0*/  BAR.SYNC.DEFER_BLOCKING 0x0 ;  /* 0x0000000000007b1d */ /* 0x000fec0000010000 */
[----:B------:R0:W2:Y:S04]  /*0ab0*/  LDG.E R16, desc[UR8][R16.64+0xc0] ;  /* 0x0000c00810107981 */ /* 0x0000a8000c1e1900 */
[----:B------:R-:W3:Y:S01]  /*0ac0*/  LDG.E R19, desc[UR8][R18.64] ;  /* 0x0000000812137981 */ /* 0x000ee2000c1e1900 */
[----:B0-----:R-:W-:-:S04]  /*0ad0*/  FFMA R17, R8, R11, R9 ;  /* 0x0000000b08117223 */ /* 0x001fc80000000009 */
[----:B-1----:R-:W-:-:S04]  /*0ae0*/  FFMA R37, R12, R37, R17 ;  /* 0x000000250c257223 */ /* 0x002fc80000000011 */
[----:B------:R-:W-:-:S04]  /*0af0*/  FFMA R32, R32, R13, R37 ;  /* 0x0000000d20207223 */ /* 0x000fc80000000025 */
[----:B------:R-:W-:-:S04]  /*0b00*/  FFMA R35, R35, R14, R32 ;  /* 0x0000000e23237223 */ /* 0x000fc80000000020 */
[----:B------:R-:W-:Y:S01]  /*0b10*/  FFMA R17, R30, R15, R35 ;  /* 0x0000000f1e117223 */ /* 0x000fe20000000023 */
[----:B------:R-:W-:-:S04]  /*0b20*/  IADD3 R24, PT, PT, R24, 0x4, RZ ;  /* 0x0000000418187810 */ /* 0x000fc80007ffe0ff */
[----:B------:R-:W-:Y:S02]  /*0b30*/  ISETP.NE.AND P0, PT, R24, RZ, PT ;  /* 0x000000ff1800720c */ /* 0x000fe40003f05270 */
[----:B------:R-:W-:Y:S02]  /*0b40*/  IADD3 R26, PT, PT, R26, 0x40, RZ ;  /* 0x000000401a1a7810 */ /* 0x000fe40007ffe0ff */
[C---:B------:R-:W-:Y:S02]  /*0b50*/  LEA R31, R4.reuse, R31, 0x6 ;  /* 0x0000001f041f7211 */ /* 0x040fe400078e30ff */
[C---:B------:R-:W-:Y:S02]  /*0b60*/  LEA R29, R4.reuse, R29, 0x6 ;  /* 0x0000001d041d7211 */ /* 0x040fe400078e30ff */
[C---:B------:R-:W-:Y:S02]  /*0b70*/  LEA R27, R4.reuse, R27, 0x6 ;  /* 0x0000001b041b7211 */ /* 0x040fe400078e30ff */
[----:B------:R-:W-:Y:S01]  /*0b80*/  LEA R25, R4, R25, 0x6 ;  /* 0x0000001904197211 */ /* 0x000fe200078e30ff */
        /* <DEDUP_REMOVED lines=8> */
[----:B------:R-:W-:Y:S04]  /*0c10*/  LDS R35, [R20+0x100] ;  /* 0x0001000014237984 */ /* 0x000fe80000000800 */
[----:B------:R-:W4:Y:S04]  /*0c20*/  LDS.128 R12, [R5+0x10] ;  /* 0x00001000050c7984 */ /* 0x000f280000000c00 */
[----:B------:R-:W5:Y:S04]  /*0c30*/  LDS R30, [R20+0x140] ;  /* 0x00014000141e7984 */ /* 0x000f680000000800 */
[----:B------:R-:W5:Y:S01]  /*0c40*/  LDS R37, [R20+0x180] ;  /* 0x0001800014257984 */ /* 0x000f620000000800 */
[----:B0-----:R-:W-:-:S03]  /*0c50*/  FFMA R17, R8, R33, R17 ;  /* 0x0000002108117223 */ /* 0x001fc60000000011 */
[----:B------:R-:W0:Y:S01]  /*0c60*/  LDS R8, [R20+0x1c0] ;  /* 0x0001c00014087984 */ /* 0x000e220000000800 */
[----:B-1----:R-:W-:-:S03]  /*0c70*/  FFMA R9, R34, R9, R17 ;  /* 0x0000000922097223 */ /* 0x002fc60000000011 */
[----:B------:R-:W-:Y:S04]  /*0c80*/  LDS R33, [R20+0x200] ;  /* 0x0002000014217984 */ /* 0x000fe80000000800 */
[----:B------:R-:W1:Y:S01]  /*0c90*/  LDS.128 R16, [R5+0x20] ;  /* 0x0000200005107984 */ /* 0x000e620000000c00 */
[----:B--2---:R-:W-:-:S04]  /*0ca0*/  FFMA R9, R36, R10, R9 ;  /* 0x0000000a24097223 */ /* 0x004fc80000000009 */
[----:B---3--:R-:W-:-:S04]  /*0cb0*/  FFMA R9, R32, R11, R9 ;  /* 0x0000000b20097223 */ /* 0x008fc80000000009 */
[----:B----4-:R-:W-:Y:S02]  /*0cc0*/  FFMA R9, R12, R35, R9 ;  /* 0x000000230c097223 */ /* 0x010fe40000000009 */
[----:B------:R-:W2:Y:S02]  /*0cd0*/  LDS R12, [R20+0x240] ;  /* 0x00024000140c7984 */ /* 0x000ea40000000800 */
[----:B-----5:R-:W-:Y:S02]  /*0ce0*/  FFMA R30, R30, R13, R9 ;  /* 0x0000000d1e1e7223 */ /* 0x020fe40000000009 */
[----:B------:R-:W3:Y:S02]  /*0cf0*/  LDS R13, [R20+0x280] ;  /* 0x00028000140d7984 */ /* 0x000ee40000000800 */
[----:B------:R-:W-:Y:S02]  /*0d00*/  FFMA R37, R37, R14, R30 ;  /* 0x0000000e25257223 */ /* 0x000fe4000000001e */
[----:B------:R-:W4:Y:S04]  /*0d10*/  LDS R14, [R20+0x2c0] ;  /* 0x0002c000140e7984 */ /* 0x000f280000000800 */
[----:B------:R-:W-:Y:S01]  /*0d20*/  LDS R30, [R20+0x340] ;  /* 0x00034000141e7984 */ /* 0x000fe20000000800 */
[----:B0-----:R-:W-:-:S03]  /*0d30*/  FFMA R37, R8, R15, R37 ;  /* 0x0000000f08257223 */ /* 0x001fc60000000025 */
[----:B------:R-:W-:Y:S04]  /*0d40*/  LDS R15, [R20+0x300] ;  /* 0x00030000140f7984 */ /* 0x000fe80000000800 */
[----:B------:R-:W0:Y:S01]  /*0d50*/  LDS.128 R8, [R5+0x30] ;  /* 0x0000300005087984 */ /* 0x000e220000000c00 */
[----:B-1----:R-:W-:-:S03]  /*0d60*/  FFMA R37, R16, R33, R37 ;  /* 0x0000002110257223 */ /* 0x002fc60000000025 */
[----:B------:R-:W1:Y:S04]  /*0d70*/  LDS R33, [R20+0x380] ;  /* 0x0003800014217984 */ /* 0x000e680000000800 */
[----:B------:R-:W5:Y:S01]  /*0d80*/  LDS R16, [R20+0x3c0] ;  /* 0x0003c00014107984 */ /* 0x000f620000000800 */
[----:B--2---:R-:W-:-:S04]  /*0d90*/  FFMA R12, R12, R17, R37 ;  /* 0x000000110c0c7223 */ /* 0x004fc80000000025 */
[----:B---3--:R-:W-:-:S04]  /*0da0*/  FFMA R13, R13, R18, R12 ;  /* 0x000000120d0d7223 */ /* 0x008fc8000000000c */
[----:B----4-:R-:W-:-:S04]  /*0db0*/  FFMA R13, R14, R19, R13 ;  /* 0x000000130e0d7223 */ /* 0x010fc8000000000d */
[----:B0-----:R-:W-:-:S04]  /*0dc0*/  FFMA R13, R8, R15, R13 ;  /* 0x0000000f080d7223 */ /* 0x001fc8000000000d */
[----:B------:R-:W-:-:S04]  /*0dd0*/  FFMA R30, R30, R9, R13 ;  /* 0x000000091e1e7223 */ /* 0x000fc8000000000d */
[----:B-1----:R-:W-:-:S04]  /*0de0*/  FFMA R33, R33, R10, R30 ;  /* 0x0000000a21217223 */ /* 0x002fc8000000001e */
[----:B-----5:R-:W-:Y:S01]  /*0df0*/  FFMA R33, R16, R11, R33 ;  /* 0x0000000b10217223 */ /* 0x020fe20000000021 */
[----:B------:R-:W-:Y:S06]  /*0e00*/  BAR.SYNC.DEFER_BLOCKING 0x0 ;  /* 0x0000000000007b1d */ /* 0x000fec0000010000 */
[----:B------:R-:W-:Y:S05]  /*0e10*/  @P0 BRA `(.L_x_2) ;  /* 0xfffffff400240947 */ /* 0x000fea000383ffff */
.L_x_1:
[----:B------:R-:W-:-:S13]  /*0e20*/  LOP3.LUT P0, R6, R28, 0x3, RZ, 0xc0, !PT ;  /* 0x000000031c067812 */ /* 0x000fda000780c0ff */
[----:B------:R-:W-:Y:S05]  /*0e30*/  @!P0 BRA `(.L_x_0) ;  /* 0x00000008007c8947 */ /* 0x000fea0003800000 */
[----:B------:R-:W-:Y:S02]  /*0e40*/  ISETP.NE.AND P0, PT, R6, 0x1, PT ;  /* 0x000000010600780c */ /* 0x000fe40003f05270 */
[----:B------:R-:W-:-:S04]  /*0e50*/  LOP3.LUT R28, R28, 0x1, RZ, 0xc0, !PT ;  /* 0x000000011c1c7812 */ /* 0x000fc800078ec0ff */
[----:B------:R-:W-:-:S07]  /*0e60*/  ISETP.NE.U32.AND P1, PT, R28, 0x1, PT ;  /* 0x000000011c00780c */ /* 0x000fce0003f25070 */
[----:B------:R-:W-:Y:S06]  /*0e70*/  @!P0 BRA `(.L_x_3) ;  /* 0x0000000400908947 */ /* 0x000fec0003800000 */
[----:B------:R-:W0:Y:S01]  /*0e80*/  LDC.64 R24, c[0x0][0x380] ;  /* 0x0000e000ff187b82 */ /* 0x000e220000000a00 */
[C---:B------:R-:W-:Y:S02]  /*0e90*/  LEA R18, R0.reuse, R3, 0x4 ;  /* 0x0000000300127211 */ /* 0x040fe400078e20ff */
[----:B------:R-:W-:-:S03]  /*0ea0*/  LEA R9, R0, R7, 0x4 ;  /* 0x0000000700097211 */ /* 0x000fc600078e20ff */
[----:B------:R-:W-:Y:S02]  /*0eb0*/  IMAD R13, R18, R4, R21 ;  /* 0x00000004120d7224 */ /* 0x000fe400078e0215 */
[----:B------:R-:W1:Y:S01]  /*0ec0*/  LDC.64 R16, c[0x0][0x388] ;  /* 0x0000e200ff107b82 */ /* 0x000e620000000a00 */
[----:B0-----:R-:W-:-:S05]  /*0ed0*/  IMAD.WIDE R24, R9, 0x4, R24 ;  /* 0x0000000409187825 */ /* 0x001fca00078e0218 */
[----:B------:R-:W2:Y:S01]  /*0ee0*/  LDG.E R19, desc[UR8][R24.64] ;  /* 0x0000000818137981 */ /* 0x000ea2000c1e1900 */
[----:B-1----:R-:W-:-:S05]  /*0ef0*/  IMAD.WIDE R12, R13, 0x4, R16 ;  /* 0x000000040d0c7825 */ /* 0x002fca00078e0210 */
[----:B------:R-:W3:Y:S01]  /*0f00*/  LDG.E R27, desc[UR8][R12.64] ;  /* 0x000000080c1b7981 */ /* 0x000ee2000c1e1900 */
[----:B------:R-:W-:-:S04]  /*0f10*/  UIADD3 UR5, UPT, UPT, UR4, 0x400, URZ ;  /* 0x0000040004057890 */ /* 0x000fc8000fffe0ff */
[----:B------:R-:W-:Y:S01]  /*0f20*/  ULEA UR5, UR6, UR5, 0x18 ;  /* 0x0000000506057291 */ /* 0x000fe2000f8ec0ff */
[----:B------:R-:W-:-:S05]  /*0f30*/  LEA R28, R2, R5, 0x2 ;  /* 0x00000005021c7211 */ /* 0x000fca00078e10ff */
[----:B------:R-:W-:-:S04]  /*0f40*/  LEA R6, R2, UR5, 0x2 ;  /* 0x0000000502067c11 */ /* 0x000fc8000f8e10ff */
[----:B------:R-:W-:Y:S02]  /*0f50*/  LEA R30, R3, R6, 0x6 ;  /* 0x00000006031e7211 */ /* 0x000fe400078e30ff */
[----:B------:R-:W-:Y:S01]  /*0f60*/  IADD3 R18, PT, PT, R18, 0x10, RZ ;  /* 0x0000001012127810 */ /* 0x000fe20007ffe0ff */
        /* <DEDUP_REMOVED lines=11> */
[----:B------:R-:W5:Y:S04]  /*1020*/  LDS R19, [R6+0x180] ;  /* 0x0001800006137984 */ /* 0x000f680000000800 */
[----:B------:R-:W5:Y:S04]  /*1030*/  LDS R20, [R6+0x1c0] ;  /* 0x0001c00006147984 */ /* 0x000f680000000800 */
[----:B------:R-:W-:Y:S01]  /*1040*/  LDS R35, [R6+0x280] ;  /* 0x0002800006237984 */ /* 0x000fe20000000800 */
[----:B0-----:R-:W-:-:S03]  /*1050*/  FFMA R8, R8, R26, R33 ;  /* 0x0000001a08087223 */ /* 0x001fc60000000021 */
[----:B------:R-:W-:Y:S01]  /*1060*/  LDS R33, [R6+0x380] ;  /* 0x0003800006217984 */ /* 0x000fe20000000800 */
[----:B-1----:R-:W-:-:S03]  /*1070*/  FFMA R9, R29, R9, R8 ;  /* 0x000000091d097223 */ /* 0x002fc60000000008 */
[----:B------:R-:W-:Y:S01]  /*1080*/  LDS R29, [R6+0x200] ;  /* 0x00020000061d7984 */ /* 0x000fe20000000800 */
[----:B--2---:R-:W-:-:S03]  /*1090*/  FFMA R10, R32, R10, R9 ;  /* 0x0000000a200a7223 */ /* 0x004fc60000000009 */
[----:B------:R-:W-:Y:S01]  /*10a0*/  LDS R32, [R6+0x2c0] ;  /* 0x0002c00006207984 */ /* 0x000fe20000000800 */
[----:B---3--:R-:W-:-:S03]  /*10b0*/  FFMA R11, R31, R11, R10 ;  /* 0x0000000b1f0b7223 */ /* 0x008fc6000000000a */
[----:B------:R-:W-:Y:S04]  /*10c0*/  LDS R31, [R6+0x300] ;  /* 0x00030000061f7984 */ /* 0x000fe80000000800 */
[----:B------:R-:W-:Y:S01]  /*10d0*/  LDS R26, [R6+0x3c0] ;  /* 0x0003c000061a7984 */ /* 0x000fe20000000800 */
[----:B----4-:R-:W-:-:S03]  /*10e0*/  FFMA R11, R12, R34, R11 ;  /* 0x000000220c0b7223 */ /* 0x010fc6000000000b */
[----:B------:R-:W-:Y:S01]  /*10f0*/  LDS R34, [R6+0x240] ;  /* 0x0002400006227984 */ /* 0x000fe20000000800 */
[----:B-----5:R-:W-:Y:S01]  /*1100*/  FFMA R22, R22, R13, R11 ;  /* 0x0000000d16167223 */ /* 0x020fe2000000000b */
[----:B------:R-:W-:Y:S02]  /*1110*/  IMAD R13, R18, R4, R21 ;  /* 0x00000004120d7224 */ /* 0x000fe400078e0215 */
[----:B------:R-:W0:Y:S01]  /*1120*/  LDS.128 R8, [R5+0x20] ;  /* 0x0000200005087984 */ /* 0x000e220000000c00 */
[----:B------:R-:W-:Y:S01]  /*1130*/  FFMA R19, R19, R14, R22 ;  /* 0x0000000e13137223 */ /* 0x000fe20000000016 */
[----:B------:R-:W-:Y:S02]  /*1140*/  IMAD.WIDE R12, R13, 0x4, R16 ;  /* 0x000000040d0c7825 */ /* 0x000fe400078e0210 */
[----:B------:R-:W-:Y:S02]  /*1150*/  LDS R22, [R6+0x340] ;  /* 0x0003400006167984 */ /* 0x000fe40000000800 */
[----:B------:R-:W-:-:S02]  /*1160*/  FFMA R37, R20, R15, R19 ;  /* 0x0000000f14257223 */ /* 0x000fc40000000013 */
[----:B------:R-:W1:Y:S01]  /*1170*/  LDS.128 R16, [R5+0x30] ;  /* 0x0000300005107984 */ /* 0x000e620000000c00 */
[----:B------:R-:W-:Y:S06]  /*1180*/  BAR.SYNC.DEFER_BLOCKING 0x0 ;  /* 0x0000000000007b1d */ /* 0x000fec0000010000 */
[----:B------:R-:W2:Y:S04]  /*1190*/  LDG.E R25, desc[UR8][R24.64+0x40] ;  /* 0x0000400818197981 */ /* 0x000ea8000c1e1900 */
[----:B------:R-:W3:Y:S01]  /*11a0*/  LDG.E R36, desc[UR8][R12.64] ;  /* 0x000000080c247981 */ /* 0x000ee2000c1e1900 */
[----:B0-----:R-:W-:-:S04]  /*11b0*/  FFMA R37, R8, R29, R37 ;  /* 0x0000001d08257223 */ /* 0x001fc80000000025 */
[----:B------:R-:W-:-:S04]  /*11c0*/  FFMA R34, R34, R9, R37 ;  /* 0x0000000922227223 */ /* 0x000fc80000000025 */
[----:B------:R-:W-:-:S04]  /*11d0*/  FFMA R35, R35, R10, R34 ;  /* 0x0000000a23237223 */ /* 0x000fc80000000022 */
[----:B------:R-:W-:-:S04]  /*11e0*/  FFMA R35, R32, R11, R35 ;  /* 0x0000000b20237223 */ /* 0x000fc80000000023 */
[----:B-1----:R-:W-:-:S04]  /*11f0*/  FFMA R31, R16, R31, R35 ;  /* 0x0000001f101f7223 */ /* 0x002fc80000000023 */
[----:B------:R-:W-:-:S04]  /*1200*/  FFMA R22, R22, R17, R31 ;  /* 0x0000001116167223 */ /* 0x000fc8000000001f */
[----:B------:R-:W-:-:S04]  /*1210*/  FFMA R33, R33, R18, R22 ;  /* 0x0000001221217223 */ /* 0x000fc80000000016 */
[----:B------:R-:W-:Y:S01]  /*1220*/  FFMA R35, R26, R19, R33 ;  /* 0x000000131a237223 */ /* 0x000fe20000000021 */
        /* <DEDUP_REMOVED lines=14> */
[----:B------:R-:W-:Y:S04]  /*1310*/  LDS R33, [R6+0x200] ;  /* 0x0002000006217984 */ /* 0x000fe80000000800 */
[----:B------:R-:W5:Y:S01]  /*1320*/  LDS.128 R16, [R5+0x20] ;  /* 0x0000200005107984 */ /* 0x000f620000000c00 */
[----:B0-----:R-:W-:-:S03]  /*1330*/  FFMA R27, R12, R27, R35 ;  /* 0x0000001b0c1b7223 */ /* 0x001fc60000000023 */
[----:B------:R-:W0:Y:S01]  /*1340*/  LDS R26, [R6+0x240] ;  /* 0x00024000061a7984 */ /* 0x000e220000000800 */
[----:B-1----:R-:W-:-:S03]  /*1350*/  FFMA R20, R20, R13, R27 ;  /* 0x0000000d14147223 */ /* 0x002fc6000000001b */
[----:B------:R-:W1:Y:S01]  /*1360*/  LDS R27, [R6+0x280] ;  /* 0x00028000061b7984 */ /* 0x000e620000000800 */
[----:B--2---:R-:W-:-:S03]  /*1370*/  FFMA R29, R29, R14, R20 ;  /* 0x0000000e1d1d7223 */ /* 0x004fc60000000014 */
[----:B------:R-:W2:Y:S01]  /*1380*/  LDS R20, [R6+0x2c0] ;  /* 0x0002c00006147984 */ /* 0x000ea20000000800 */
[----:B---3--:R-:W-:-:S03]  /*1390*/  FFMA R35, R24, R15, R29 ;  /* 0x0000000f18237223 */ /* 0x008fc6000000001d */
[----:B------:R-:W-:Y:S04]  /*13a0*/  LDS R29, [R6+0x300] ;  /* 0x00030000061d7984 */ /* 0x000fe80000000800 */
[----:B------:R-:W3:Y:S01]  /*13b0*/  LDS.128 R12, [R5+0x30] ;  /* 0x00003000050c7984 */ /* 0x000ee20000000c00 */
[----:B----4-:R-:W-:-:S03]  /*13c0*/  FFMA R35, R8, R25, R35 ;  /* 0x0000001908237223 */ /* 0x010fc60000000023 */
[----:B------:R-:W4:Y:S04]  /*13d0*/  LDS R24, [R6+0x340] ;  /* 0x0003400006187984 */ /* 0x000f280000000800 */
[----:B------:R-:W4:Y:S01]  /*13e0*/  LDS R25, [R6+0x380] ;  /* 0x0003800006197984 */ /* 0x000f220000000800 */
[----:B-----5:R-:W-:-:S03]  /*13f0*/  FFMA R28, R28, R9, R35 ;  /* 0x000000091c1c7223 */ /* 0x020fc60000000023 */
[----:B------:R-:W5:Y:S01]  /*1400*/  LDS R8, [R6+0x3c0] ;  /* 0x0003c00006087984 */ /* 0x000f620000000800 */
[----:B------:R-:W-:-:S04]  /*1410*/  FFMA R31, R31, R10, R28 ;  /* 0x0000000a1f1f7223 */ /* 0x000fc8000000001c */
[----:B------:R-:W-:-:S04]  /*1420*/  FFMA R11, R22, R11, R31 ;  /* 0x0000000b160b7223 */ /* 0x000fc8000000001f */
[----:B------:R-:W-:-:S04]  /*1430*/  FFMA R11, R16, R33, R11 ;  /* 0x00000021100b7223 */ /* 0x000fc8000000000b */
[----:B0-----:R-:W-:-:S04]  /*1440*/  FFMA R26, R26, R17, R11 ;  /* 0x000000111a1a7223 */ /* 0x001fc8000000000b */
[----:B-1----:R-:W-:-:S04]  /*1450*/  FFMA R27, R27, R18, R26 ;  /* 0x000000121b1b7223 */ /* 0x002fc8000000001a */
[----:B--2---:R-:W-:-:S04]  /*1460*/  FFMA R19, R20, R19, R27 ;  /* 0x0000001314137223 */ /* 0x004fc8000000001b */
[----:B---3--:R-:W-:-:S04]  /*1470*/  FFMA R19, R12, R29, R19 ;  /* 0x0000001d0c137223 */ /* 0x008fc80000000013 */
[----:B----4-:R-:W-:-:S04]  /*1480*/  FFMA R24, R24, R13, R19 ;  /* 0x0000000d18187223 */ /* 0x010fc80000000013 */
[----:B------:R-:W-:-:S04]  /*1490*/  FFMA R25, R25, R14, R24 ;  /* 0x0000000e19197223 */ /* 0x000fc80000000018 */
[----:B-----5:R-:W-:Y:S01]  /*14a0*/  FFMA R33, R8, R15, R25 ;  /* 0x0000000f08217223 */ /* 0x020fe20000000019 */
[----:B------:R-:W-:Y:S06]  /*14b0*/  BAR.SYNC.DEFER_BLOCKING 0x0 ;  /* 0x0000000000007b1d */ /* 0x000fec0000010000 */
.L_x_3:
[----:B------:R-:W-:Y:S05]  /*14c0*/  @P1 BRA `(.L_x_0) ;  /* 0x0000000000d81947 */ /* 0x000fea0003800000 */
[----:B------:R-:W0:Y:S01]  /*14d0*/  LDC.64 R8, c[0x0][0x380] ;  /* 0x0000e000ff087b82 */ /* 0x000e220000000a00 */
[C---:B------:R-:W-:Y:S02]  /*14e0*/  LEA R6, R0.reuse, R3, 0x4 ;  /* 0x0000000300067211 */ /* 0x040fe400078e20ff */
[----:B------:R-:W-:-:S03]  /*14f0*/  LEA R7, R0, R7, 0x4 ;  /* 0x0000000700077211 */ /* 0x000fc600078e20ff */
[----:B------:R-:W-:Y:S02]  /*1500*/  IMAD R11, R6, R4, R21 ;  /* 0x00000004060b7224 */ /* 0x000fe400078e0215 */
[----:B------:R-:W1:Y:S01]  /*1510*/  LDC.64 R12, c[0x0][0x388] ;  /* 0x0000e200ff0c7b82 */ /* 0x000e620000000a00 */
[----:B0-----:R-:W-:-:S06]  /*1520*/  IMAD.WIDE R6, R7, 0x4, R8 ;  /* 0x0000000407067825 */ /* 0x001fcc00078e0208 */
[----:B------:R-:W2:Y:S01]  /*1530*/  LDG.E R6, desc[UR8][R6.64] ;  /* 0x0000000806067981 */ /* 0x000ea2000c1e1900 */
[----:B-1----:R-:W-:-:S06]  /*1540*/  IMAD.WIDE R12, R11, 0x4, R12 ;  /* 0x000000040b0c7825 */ /* 0x002fcc00078e020c */
[----:B------:R-:W3:Y:S01]  /*1550*/  LDG.E R12, desc[UR8][R12.64] ;  /* 0x000000080c0c7981 */ /* 0x000ee2000c1e1900 */
[----:B------:R-:W-:-:S04]  /*1560*/  UIADD3 UR4, UPT, UPT, UR4, 0x400, URZ ;  /* 0x0000040004047890 */ /* 0x000fc8000fffe0ff */
[----:B------:R-:W-:Y:S01]  /*1570*/  ULEA UR4, UR6, UR4, 0x18 ;  /* 0x0000000406047291 */ /* 0x000fe2000f8ec0ff */
[----:B------:R-:W-:-:S05]  /*1580*/  LEA R15, R2, R5, 0x2 ;  /* 0x00000005020f7211 */ /* 0x000fca00078e10ff */
[----:B------:R-:W-:-:S04]  /*1590*/  LEA R0, R2, UR4, 0x2 ;  /* 0x0000000402007c11 */ /* 0x000fc8000f8e10ff */
        /* <DEDUP_REMOVED lines=41> */
.L_x_0:
[----:B------:R-:W-:-:S04]  /*1830*/  VIMNMX R3, PT, PT, R23, R21, !PT ;  /* 0x0000001517037248 */ /* 0x000fc80007fe0100 */
[----:B------:R-:W-:-:S13]  /*1840*/  ISETP.GE.AND P0, PT, R3, R4, PT ;  /* 0x000000040300720c */ /* 0x000fda0003f06270 */
[----:B------:R-:W-:Y:S05]  /*1850*/  @P0 EXIT ;  /* 0x000000000000094d */ /* 0x000fea0003800000 */
[----:B------:R-:W0:Y:S01]  /*1860*/  LDC.64 R2, c[0x0][0x390] ;  /* 0x0000e400ff027b82 */ /* 0x000e220000000a00 */
[----:B------:R-:W-:-:S04]  /*1870*/  IMAD R21, R23, R4, R21 ;  /* 0x0000000417157224 */ /* 0x000fc800078e0215 */
[----:B0-----:R-:W-:-:S05]  /*1880*/  IMAD.WIDE R2, R21, 0x4, R2 ;  /* 0x0000000415027825 */ /* 0x001fca00078e0202 */
[----:B------:R-:W-:Y:S01]  /*1890*/  STG.E desc[UR8][R2.64], R33 ;  /* 0x0000002102007986 */ /* 0x000fe2000c101908 */
[----:B------:R-:W-:Y:S05]  /*18a0*/  EXIT ;  /* 0x000000000000794d */ /* 0x000fea0003800000 */
.L_x_4:
[----:B------:R-:W-:-:S00]  /*18b0*/  BRA `(.L_x_4) ;  /* 0xfffffffc00fc7947 */ /* 0x000fc0000383ffff */
[----:B------:R-:W-:-:S00]  /*18c0*/  NOP ;  /* 0x0000000000007918 */ /* 0x000fc00000000000 */
        /* <DEDUP_REMOVED lines=11> */
.L_x_10:


//--------------------- .text._Z15matrixMulSimplePfS_S_i --------------------------
	.section	.text._Z15matrixMulSimplePfS_S_i,"ax",@progbits
	.align	128
        .global         _Z15matrixMulSimplePfS_S_i
        .type           _Z15matrixMulSimplePfS_S_i,@function
        .size           _Z15matrixMulSimplePfS_S_i,(.L_x_11 - _Z15matrixMulSimplePfS_S_i)
        .other          _Z15matrixMulSimplePfS_S_i,@"STO_CUDA_ENTRY STV_DEFAULT"
_Z15matrixMulSimplePfS_S_i:
.text._Z15matrixMulSimplePfS_S_i:
[----:B------:R-:W-:Y:S01]  /*0000*/  LDC R1, c[0x0][0x37c] ;  /* 0x0000df00ff017b82 */ /* 0x000fe20000000800 */
[----:B------:R-:W0:Y:S07]  /*0010*/  S2R R3, SR_TID.X ;  /* 0x0000000000037919 */ /* 0x000e2e0000002100 */
[----:B------:R-:W0:Y:S01]  /*0020*/  LDC R0, c[0x0][0x360] ;  /* 0x0000d800ff007b82 */ /* 0x000e220000000800 */
[----:B------:R-:W1:Y:S01]  /*0030*/  LDCU UR20, c[0x0][0x398] ;  /* 0x00007300ff1477ac */ /* 0x000e620008000800 */
[----:B------:R-:W2:Y:S06]  /*0040*/  S2R R2, SR_TID.Y ;  /* 0x0000000000027919 */ /* 0x000eac0000002200 */
[----:B------:R-:W0:Y:S08]  /*0050*/  S2UR UR4, SR_CTAID.X ;  /* 0x00000000000479c3 */ /* 0x000e300000002500 */
[----:B------:R-:W2:Y:S08]  /*0060*/  S2UR UR5, SR_CTAID.Y ;  /* 0x00000000000579c3 */ /* 0x000eb00000002600 */
[----:B------:R-:W2:Y:S01]  /*0070*/  LDC R13, c[0x0][0x364] ;  /* 0x0000d900ff0d7b82 */ /* 0x000ea20000000800 */
[----:B0-----:R-:W-:-:S02]  /*0080*/  IMAD R0, R0, UR4, R3 ;  /* 0x0000000400007c24 */ /* 0x001fc4000f8e0203 */
[----:B--2---:R-:W-:-:S05]  /*0090*/  IMAD R13, R13, UR5, R2 ;  /* 0x000000050d0d7c24 */ /* 0x004fca000f8e0202 */
[----:B------:R-:W-:-:S04]  /*00a0*/  VIMNMX R2, PT, PT, R0, R13, !PT ;  /* 0x0000000d00027248 */ /* 0x000fc80007fe0100 */
[----:B-1----:R-:W-:-:S13]  /*00b0*/  ISETP.GE.AND P0, PT, R2, UR20, PT ;  /* 0x0000001402007c0c */ /* 0x002fda000bf06270 */
[----:B------:R-:W-:Y:S05]  /*00c0*/  @P0 EXIT ;  /* 0x000000000000094d */ /* 0x000fea0003800000 */
[----:B------:R-:W-:Y:S01]  /*00d0*/  UISETP.GE.U32.AND UP0, UPT, UR20, 0x8, UPT ;  /* 0x000000081400788c */ /* 0x000fe2000bf06070 */
[----:B------:R-:W-:Y:S02]  /*00e0*/  HFMA2 R12, -RZ, RZ, 0, 0 ;  /* 0x00000000ff0c7431 */ /* 0x000fe400000001ff */
[----:B------:R-:W-:Y:S01]  /*00f0*/  IMAD R13, R13, UR20, RZ ;  /* 0x000000140d0d7c24 */ /* 0x000fe2000f8e02ff */
[----:B------:R-:W-:Y:S01]  /*0100*/  UMOV UR4, URZ ;  /* 0x000000ff00047c82 */ /* 0x000fe20008000000 */
[----:B------:R-:W0:Y:S04]  /*0110*/  LDCU.64 UR18, c[0x0][0x358] ;  /* 0x00006b00ff1277ac */ /* 0x000e280008000a00 */
[----:B------:R-:W-:Y:S05]  /*0120*/  BRA.U !UP0, `(.L_x_5) ;  /* 0x0000000508047547 */ /* 0x000fea000b800000 */
[----:B------:R-:W1:Y:S01]  /*0130*/  LDCU.128 UR24, c[0x0][0x380] ;  /* 0x00007000ff1877ac */ /* 0x000e620008000c00 */
[----:B------:R-:W-:Y:S02]  /*0140*/  MOV R12, RZ ;  /* 0x000000ff000c7202 */ /* 0x000fe40000000f00 */
[----:B------:R-:W-:Y:S01]  /*0150*/  MOV R14, R0 ;  /* 0x00000000000e7202 */ /* 0x000fe20000000f00 */
[----:B------:R-:W-:-:S04]  /*0160*/  ULOP3.LUT UR4, UR20, 0x7ffffff8, URZ, 0xc0, !UPT ;  /* 0x7ffffff814047892 */ /* 0x000fc8000f8ec0ff */
[----:B------:R-:W-:Y:S01]  /*0170*/  UIADD3 UR5, UPT, UPT, -UR4, URZ, URZ ;  /* 0x000000ff04057290 */ /* 0x000fe2000fffe1ff */
[----:B-1----:R-:W-:Y:S01]  /*0180*/  MOV R2, UR24 ;  /* 0x0000001800027c02 */ /* 0x002fe20008000f00 */
[----:B------:R-:W-:Y:S01]  /*0190*/  UIMAD.WIDE UR6, UR20, 0x8, UR26 ;  /* 0x00000008140678a5 */ /* 0x000fe2000f8e021a */
[----:B------:R-:W-:Y:S01]  /*01a0*/  MOV R3, UR25 ;  /* 0x0000001900037c02 */ /* 0x000fe20008000f00 */
[----:B------:R-:W-:Y:S02]  /*01b0*/  UIMAD.WIDE UR8, UR20, 0xc, UR26 ;  /* 0x0000000c140878a5 */ /* 0x000fe4000f8e021a */
[----:B------:R-:W-:Y:S01]  /*01c0*/  UIMAD.WIDE UR10, UR20, 0x10, UR26 ;  /* 0x00000010140a78a5 */ /* 0x000fe2000f8e021a */
[----:B------:R-:W-:Y:S01]  /*01d0*/  IMAD.WIDE.U32 R2, R13, 0x4, R2 ;  /* 0x000000040d027825 */ /* 0x000fe200078e0002 */
[----:B------:R-:W-:Y:S02]  /*01e0*/  UIMAD.WIDE UR12, UR20, 0x14, UR26 ;  /* 0x00000014140c78a5 */ /* 0x000fe4000f8e021a */
[----:B------:R-:W-:Y:S01]  /*01f0*/  UIMAD.WIDE UR14, UR20, 0x18, UR26 ;  /* 0x00000018140e78a5 */ /* 0x000fe2000f8e021a */
[----:B------:R-:W-:Y:S01]  /*0200*/  IADD3 R2, P0, PT, R2, 0x10, RZ ;  /* 0x0000001002027810 */ /* 0x000fe20007f1e0ff */
[----:B------:R-:W-:-:S03]  /*0210*/  UIMAD.WIDE UR16, UR20, 0x1c, UR26 ;  /* 0x0000001c141078a5 */ /* 0x000fc6000f8e021a */
[----:B------:R-:W-:-:S09]  /*0220*/  IADD3.X R3, PT, PT, RZ, R3, RZ, P0, !PT ;  /* 0x00000003ff037210 */ /* 0x000fd200007fe4ff */
.L_x_6:
[----:B------:R-:W-:Y:S01]  /*0230*/  UIMAD.WIDE UR22, UR20, 0x4, UR26 ;  /* 0x00000004141678a5 */ /* 0x000fe2000f8e021a */
[----:B------:R-:W-:Y:S02]  /*0240*/  IMAD.MOV.U32 R23, RZ, RZ, 0x4 ;  /* 0x00000004ff177424 */ /* 0x000fe400078e00ff */
[----:B------:R-:W-:Y:S01]  /*0250*/  HFMA2 R11, -RZ, RZ, 0, 2.384185791015625e-07 ;  /* 0x00000004ff0b7431 */ /* 0x000fe200000001ff */
[----:B------:R-:W-:Y:S01]  /*0260*/  MOV R25, 0x4 ;  /* 0x0000000400197802 */ /* 0x000fe20000000f00 */
[----:B0-----:R-:W2:Y:S01]  /*0270*/  LDG.E R21, desc[UR18][R2.64+-0x10] ;  /* 0xfffff01202157981 */ /* 0x001ea2000c1e1900 */
[C---:B------:R-:W-:Y:S01]  /*0280*/  IMAD.WIDE R22, R14.reuse, R23, UR26 ;  /* 0x0000001a0e167e25 */ /* 0x040fe2000f8e0217 */
[----:B------:R-:W-:Y:S02]  /*0290*/  MOV R8, UR22 ;  /* 0x0000001600087c02 */ /* 0x000fe40008000f00 */
[----:B------:R-:W-:Y:S01]  /*02a0*/  MOV R9, UR23 ;  /* 0x0000001700097c02 */ /* 0x000fe20008000f00 */
[----:B------:R-:W3:Y:S02]  /*02b0*/  LDG.E R19, desc[UR18][R2.64+-0xc] ;  /* 0xfffff41202137981 */ /* 0x000ee4000c1e1900 */
[----:B------:R-:W-:-:S02]  /*02c0*/  IMAD.WIDE R8, R14, 0x4, R8 ;  /* 0x000000040e087825 */ /* 0x000fc400078e0208 */
[----:B------:R-:W2:Y:S01]  /*02d0*/  LDG.E R22, desc[UR18][R22.64] ;  /* 0x0000001216167981 */ /* 0x000ea2000c1e1900 */
[----:B------:R-:W-:Y:S01]  /*02e0*/  MOV R5, 0x4 ;  /* 0x0000000400057802 */ /* 0x000fe20000000f00 */
[C---:B------:R-:W-:Y:S02]  /*02f0*/  IMAD.WIDE R24, R14.reuse, R25, UR6 ;  /* 0x000000060e187e25 */ /* 0x040fe4000f8e0219 */
[----:B------:R0:W3:Y:S02]  /*0300*/  LDG.E R20, desc[UR18][R8.64] ;  /* 0x0000001208147981 */ /* 0x0000e4000c1e1900 */
[----:B------:R-:W-:Y:S02]  /*0310*/  IMAD.WIDE R10, R14, R11, UR8 ;  /* 0x000000080e0a7e25 */ /* 0x000fe4000f8e020b */
[----:B------:R-:W4:Y:S04]  /*0320*/  LDG.E R18, desc[UR18][R24.64] ;  /* 0x0000001218127981 */ /* 0x000f28000c1e1900 */
[----:B------:R-:W4:Y:S01]  /*0330*/  LDG.E R17, desc[UR18][R2.64+-0x8] ;  /* 0xfffff81202117981 */ /* 0x000f22000c1e1900 */
[----:B0-----:R-:W-:-:S02]  /*0340*/  HFMA2 R9, -RZ, RZ, 0, 2.384185791015625e-07 ;  /* 0x00000004ff097431 */ /* 0x001fc400000001ff */
[----:B------:R-:W-:Y:S01]  /*0350*/  IMAD.MOV.U32 R7, RZ, RZ, 0x4 ;  /* 0x00000004ff077424 */ /* 0x000fe200078e00ff */
[----:B------:R0:W5:Y:S01]  /*0360*/  LDG.E R16, desc[UR18][R10.64] ;  /* 0x000000120a107981 */ /* 0x000162000c1e1900 */
[----:B------:R-:W-:-:S03]  /*0370*/  IMAD.WIDE R4, R14, R5, UR10 ;  /* 0x0000000a0e047e25 */ /* 0x000fc6000f8e0205 */
[----:B------:R-:W5:Y:S01]  /*0380*/  LDG.E R15, desc[UR18][R2.64+-0x4] ;  /* 0xfffffc12020f7981 */ /* 0x000f62000c1e1900 */
[C---:B------:R-:W-:Y:S01]  /*0390*/  IMAD.WIDE R6, R14.reuse, R7, UR12 ;  /* 0x0000000c0e067e25 */ /* 0x040fe2000f8e0207 */
[----:B------:R-:W-:Y:S02]  /*03a0*/  MOV R27, 0x4 ;  /* 0x00000004001b7802 */ /* 0x000fe40000000f00 */
[----:B------:R1:W5:Y:S01]  /*03b0*/  LDG.E R4, desc[UR18][R4.64] ;  /* 0x0000001204047981 */ /* 0x000362000c1e1900 */
[----:B------:R-:W-:-:S03]  /*03c0*/  IMAD.WIDE R8, R14, R9, UR14 ;  /* 0x0000000e0e087e25 */ /* 0x000fc6000f8e0209 */
[----:B------:R-:W5:Y:S01]  /*03d0*/  LDG.E R23, desc[UR18][R2.64] ;  /* 0x0000001202177981 */ /* 0x000f62000c1e1900 */
[----:B0-----:R-:W-:-:S03]  /*03e0*/  IMAD.WIDE R10, R14, R27, UR16 ;  /* 0x000000100e0a7e25 */ /* 0x001fc6000f8e021b */
[----:B------:R-:W5:Y:S04]  /*03f0*/  LDG.E R7, desc[UR18][R6.64] ;  /* 0x0000001206077981 */ /* 0x000f68000c1e1900 */
[----:B------:R-:W5:Y:S04]  /*0400*/  LDG.E R24, desc[UR18][R2.64+0x4] ;  /* 0x0000041202187981 */ /* 0x000f68000c1e1900 */
[----:B------:R-:W5:Y:S04]  /*0410*/  LDG.E R8, desc[UR18][R8.64] ;  /* 0x0000001208087981 */ /* 0x000f68000c1e1900 */
[----:B------:R-:W5:Y:S04]  /*0420*/  LDG.E R25, desc[UR18][R2.64+0x8] ;  /* 0x0000081202197981 */ /* 0x000f68000c1e1900 */
[----:B------:R-:W5:Y:S04]  /*0430*/  LDG.E R10, desc[UR18][R10.64] ;  /* 0x000000120a0a7981 */ /* 0x000f68000c1e1900 */
[----:B------:R0:W5:Y:S01]  /*0440*/  LDG.E R27, desc[UR18][R2.64+0xc] ;  /* 0x00000c12021b7981 */ /* 0x000162000c1e1900 */
[----:B------:R-:W-:-:S04]  /*0450*/  UIADD3 UR5, UPT, UPT, UR5, 0x8, URZ ;  /* 0x0000000805057890 */ /* 0x000fc8000fffe0ff */
[----:B------:R-:W-:Y:S01]  /*0460*/  UISETP.NE.AND UP0, UPT, UR5, URZ, UPT ;  /* 0x000000ff0500728c */ /* 0x000fe2000bf05270 */
[----:B-1----:R-:W-:Y:S02]  /*0470*/  MOV R5, UR20 ;  /* 0x0000001400057c02 */ /* 0x002fe40008000f00 */
[----:B0-----:R-:W-:Y:S02]  /*0480*/  IADD3 R2, P0, PT, R2, 0x20, RZ ;  /* 0x0000002002027810 */ /* 0x001fe40007f1e0ff */
[----:B------:R-:W-:Y:S02]  /*0490*/  LEA R14, R5, R14, 0x3 ;  /* 0x0000000e050e7211 */ /* 0x000fe400078e18ff */
[----:B------:R-:W-:Y:S01]  /*04a0*/  IADD3.X R3, PT, PT, RZ, R3, RZ, P0, !PT ;  /* 0x00000003ff037210 */ /* 0x000fe200007fe4ff */
[----:B--2---:R-:W-:-:S04]  /*04b0*/  FFMA R22, R21, R22, R12 ;  /* 0x0000001615167223 */ /* 0x004fc8000000000c */
[----:B---3--:R-:W-:-:S04]  /*04c0*/  FFMA R20, R19, R20, R22 ;  /* 0x0000001413147223 */ /* 0x008fc80000000016 */
[----:B----4-:R-:W-:-:S04]  /*04d0*/  FFMA R18, R17, R18, R20 ;  /* 0x0000001211127223 */ /* 0x010fc80000000014 */
[----:B-----5:R-:W-:-:S04]  /*04e0*/  FFMA R16, R15, R16, R18 ;  /* 0x000000100f107223 */ /* 0x020fc80000000012 */
[----:B------:R-:W-:-:S04]  /*04f0*/  FFMA R23, R23, R4, R16 ;  /* 0x0000000417177223 */ /* 0x000fc80000000010 */
[----:B------:R-:W-:-:S04]  /*0500*/  FFMA R24, R24, R7, R23 ;  /* 0x0000000718187223 */ /* 0x000fc80000000017 */
[----:B------:R-:W-:-:S04]  /*0510*/  FFMA R8, R25, R8, R24 ;  /* 0x0000000819087223 */ /* 0x000fc80000000018 */
[----:B------:R-:W-:Y:S01]  /*0520*/  FFMA R12, R27, R10, R8 ;  /* 0x0000000a1b0c7223 */ /* 0x000fe20000000008 */
[----:B------:R-:W-:Y:S06]  /*0530*/  BRA.U UP0, `(.L_x_6) ;  /* 0xfffffffd003c7547 */ /* 0x000fec000b83ffff */
.L_x_5:
[----:B------:R-:W-:-:S04]  /*0540*/  ULOP3.LUT UR6, UR20, 0x7, URZ, 0xc0, !UPT ;  /* 0x0000000714067892 */ /* 0x000fc8000f8ec0ff */
[----:B------:R-:W-:-:S09]  /*0550*/  UISETP.NE.AND UP0, UPT, UR6, URZ, UPT ;  /* 0x000000ff0600728c */ /* 0x000fd2000bf05270 */
[----:B------:R-:W-:Y:S05]  /*0560*/  BRA.U !UP0, `(.L_x_7) ;  /* 0x0000000508387547 */ /* 0x000fea000b800000 */
[----:B------:R-:W-:Y:S02]  /*0570*/  UISETP.GE.U32.AND UP0, UPT, UR6, 0x4, UPT ;  /* 0x000000040600788c */ /* 0x000fe4000bf06070 */
[----:B------:R-:W-:-:S04]  /*0580*/  ULOP3.LUT UR5, UR20, 0x3, URZ, 0xc0, !UPT ;  /* 0x0000000314057892 */ /* 0x000fc8000f8ec0ff */
[----:B------:R-:W-:-:S03]  /*0590*/  UISETP.NE.AND UP1, UPT, UR5, URZ, UPT ;  /* 0x000000ff0500728c */ /* 0x000fc6000bf25270 */
[----:B------:R-:W-:Y:S08]  /*05a0*/  BRA.U !UP0, `(.L_x_8) ;  /* 0x00000001087c7547 */ /* 0x000ff0000b800000 */
[----:B------:R-:W1:Y:S01]  /*05b0*/  LDC.64 R6, c[0x0][0x388] ;  /* 0x0000e200ff067b82 */ /* 0x000e620000000a00 */
[----:B------:R-:W2:Y:S01]  /*05c0*/  LDCU.64 UR6, c[0x0][0x380] ;  /* 0x00007000ff0677ac */ /* 0x000ea20008000a00 */
[----:B------:R-:W-:Y:S01]  /*05d0*/  IMAD.U32 R9, RZ, RZ, UR4 ;  /* 0x00000004ff097e24 */ /* 0x000fe2000f8e00ff */
[C---:B------:R-:W-:Y:S02]  /*05e0*/  IADD3 R3, PT, PT, R13.reuse, UR4, RZ ;  /* 0x000000040d037c10 */ /* 0x040fe4000fffe0ff */
[----:B------:R-:W-:Y:S01]  /*05f0*/  IADD3 R10, P0, PT, R13, UR4, RZ ;  /* 0x000000040d0a7c10 */ /* 0x000fe2000ff1e0ff */
[----:B------:R-:W-:Y:S01]  /*0600*/  IMAD R9, R9, UR20, R0 ;  /* 0x0000001409097c24 */ /* 0x000fe2000f8e0200 */
[----:B------:R-:W-:Y:S01]  /*0610*/  MOV R11, UR20 ;  /* 0x00000014000b7c02 */ /* 0x000fe20008000f00 */
[----:B------:R-:W3:Y:S01]  /*0620*/  LDC.64 R4, c[0x0][0x380] ;  /* 0x0000e000ff047b82 */ /* 0x000ee20000000a00 */
[----:B------:R-:W-:Y:S01]  /*0630*/  MOV R15, UR20 ;  /* 0x00000014000f7c02 */ /* 0x000fe20008000f00 */
[----:B-1----:R-:W-:Y:S01]  /*0640*/  IMAD.WIDE R6, R9, 0x4, R6 ;  /* 0x0000000409067825 */ /* 0x002fe200078e0206 */
[----:B------:R-:W-:-:S05]  /*0650*/  MOV R9, UR20 ;  /* 0x0000001400097c02 */ /* 0x000fca0008000f00 */
[----:B------:R-:W-:Y:S02]  /*0660*/  IMAD.WIDE R8, R9, 0x4, R6 ;  /* 0x0000000409087825 */ /* 0x000fe400078e0206 */
[----:B0-----:R-:W4:Y:S02]  /*0670*/  LDG.E R6, desc[UR18][R6.64] ;  /* 0x0000001206067981 */ /* 0x001f24000c1e1900 */
[----:B---3--:R-:W-:Y:S01]  /*0680*/  IMAD.WIDE.U32 R4, R3, 0x4, R4 ;  /* 0x0000000403047825 */ /* 0x008fe200078e0004 */
[----:B------:R-:W-:Y:S01]  /*0690*/  IADD3.X R3, PT, PT, RZ, RZ, RZ, P0, !PT ;  /* 0x000000ffff037210 */ /* 0x000fe200007fe4ff */
[----:B------:R-:W3:Y:S01]  /*06a0*/  LDG.E R17, desc[UR18][R8.64] ;  /* 0x0000001208117981 */ /* 0x000ee2000c1e1900 */
[----:B--2---:R-:W-:-:S03]  /*06b0*/  LEA R2, P0, R10, UR6, 0x2 ;  /* 0x000000060a027c11 */ /* 0x004fc6000f8010ff */
[----:B------:R-:W4:Y:S01]  /*06c0*/  LDG.E R5, desc[UR18][R4.64] ;  /* 0x0000001204057981 */ /* 0x000f22000c1e1900 */
[----:B------:R-:W-:Y:S01]  /*06d0*/  LEA.HI.X R3, R10, UR7, R3, 0x2, P0 ;  /* 0x000000070a037c11 */ /* 0x000fe200080f1403 */
[----:B------:R-:W-:-:S04]  /*06e0*/  IMAD.WIDE R10, R11, 0x4, R8 ;  /* 0x000000040b0a7825 */ /* 0x000fc800078e0208 */
[----:B------:R-:W3:Y:S01]  /*06f0*/  LDG.E R16, desc[UR18][R2.64+0x4] ;  /* 0x0000041202107981 */ /* 0x000ee2000c1e1900 */
[----:B------:R-:W-:-:S03]  /*0700*/  IMAD.WIDE R14, R15, 0x4, R10 ;  /* 0x000000040f0e7825 */ /* 0x000fc600078e020a */
[----:B------:R-:W2:Y:S04]  /*0710*/  LDG.E R19, desc[UR18][R10.64] ;  /* 0x000000120a137981 */ /* 0x000ea8000c1e1900 */
[----:B------:R-:W2:Y:S04]  /*0720*/  LDG.E R18, desc[UR18][R2.64+0x8] ;  /* 0x0000081202127981 */ /* 0x000ea8000c1e1900 */
[----:B------:R-:W5:Y:S04]  /*0730*/  LDG.E R20, desc[UR18][R2.64+0xc] ;  /* 0x00000c1202147981 */ /* 0x000f68000c1e1900 */
[----:B------:R-:W5:Y:S01]  /*0740*/  LDG.E R14, desc[UR18][R14.64] ;  /* 0x000000120e0e7981 */ /* 0x000f62000c1e1900 */
[----:B------:R-:W-:Y:S01]  /*0750*/  UIADD3 UR4, UPT, UPT, UR4, 0x4, URZ ;  /* 0x0000000404047890 */ /* 0x000fe2000fffe0ff */
[----:B----4-:R-:W-:-:S04]  /*0760*/  FFMA R5, R5, R6, R12 ;  /* 0x0000000605057223 */ /* 0x010fc8000000000c */
[----:B---3--:R-:W-:-:S04]  /*0770*/  FFMA R5, R16, R17, R5 ;  /* 0x0000001110057223 */ /* 0x008fc80000000005 */
[----:B--2---:R-:W-:-:S04]  /*0780*/  FFMA R5, R18, R19, R5 ;  /* 0x0000001312057223 */ /* 0x004fc80000000005 */
[----:B-----5:R-:W-:-:S07]  /*0790*/  FFMA R12, R20, R14, R5 ;  /* 0x0000000e140c7223 */ /* 0x020fce0000000005 */
.L_x_8:
[----:B------:R-:W-:Y:S05]  /*07a0*/  BRA.U !UP1, `(.L_x_7) ;  /* 0x0000000109a87547 */ /* 0x000fea000b800000 */
[----:B------:R-:W-:Y:S01]  /*07b0*/  UISETP.NE.AND UP0, UPT, UR5, 0x1, UPT ;  /* 0x000000010500788c */ /* 0x000fe2000bf05270 */
[----:B------:R-:W-:Y:S01]  /*07c0*/  MOV R7, UR4 ;  /* 0x0000000400077c02 */ /* 0x000fe20008000f00 */
[----:B------:R-:W-:Y:S02]  /*07d0*/  ULOP3.LUT UR5, UR20, 0x1, URZ, 0xc0, !UPT ;  /* 0x0000000114057892 */ /* 0x000fe4000f8ec0ff */
[----:B------:R-:W-:Y:S02]  /*07e0*/  MOV R15, UR20 ;  /* 0x00000014000f7c02 */ /* 0x000fe40008000f00 */
[----:B------:R-:W-:Y:S01]  /*07f0*/  UISETP.NE.U32.AND UP1, UPT, UR5, 0x1, UPT ;  /* 0x000000010500788c */ /* 0x000fe2000bf25070 */
[----:B------:R-:W-:-:S04]  /*0800*/  PLOP3.LUT P1, PT, PT, PT, UP0, 0x80, 0x8 ;  /* 0x000000000008781c */ /* 0x000fc80003f2f008 */
[----:B------:R-:W1:Y:S01]  /*0810*/  @UP0 LDCU.128 UR8, c[0x0][0x380] ;  /* 0x00007000ff0807ac */ /* 0x000e620008000c00 */
[----:B------:R-:W-:Y:S01]  /*0820*/  PLOP3.LUT P0, PT, PT, PT, UP1, 0x80, 0x8 ;  /* 0x000000000008781c */ /* 0x000fe20003f0f018 */
[----:B------:R-:W2:Y:S04]  /*0830*/  @UP0 LDCU.64 UR6, c[0x0][0x380] ;  /* 0x00007000ff0607ac */ /* 0x000ea80008000a00 */
[----:B------:R-:W3:Y:S03]  /*0840*/  @!UP1 LDCU.128 UR12, c[0x0][0x380] ;  /* 0x00007000ff0c97ac */ /* 0x000ee60008000c00 */
[C---:B------:R-:W-:Y:S02]  /*0850*/  @P1 IADD3 R3, PT, PT, R13.reuse, UR4, RZ ;  /* 0x000000040d031c10 */ /* 0x040fe4000fffe0ff */
[----:B------:R-:W-:Y:S01]  /*0860*/  @P1 IADD3 R6, P2, PT, R13, UR4, RZ ;  /* 0x000000040d061c10 */ /* 0x000fe2000ff5e0ff */
[----:B------:R-:W-:Y:S01]  /*0870*/  @UP0 UIADD3 UR4, UPT, UPT, UR4, 0x2, URZ ;  /* 0x0000000204040890 */ /* 0x000fe2000fffe0ff */
[----:B-1----:R-:W-:Y:S01]  /*0880*/  MOV R11, UR9 ;  /* 0x00000009000b7c02 */ /* 0x002fe20008000f00 */
[----:B------:R-:W-:Y:S01]  /*0890*/  IMAD.U32 R10, RZ, RZ, UR8 ;  /* 0x00000008ff0a7e24 */ /* 0x000fe2000f8e00ff */
[----:B------:R-:W-:-:S02]  /*08a0*/  MOV R4, UR10 ;  /* 0x0000000a00047c02 */ /* 0x000fc40008000f00 */
[----:B------:R-:W-:Y:S01]  /*08b0*/  MOV R5, UR11 ;  /* 0x0000000b00057c02 */ /* 0x000fe20008000f00 */
[----:B------:R-:W-:-:S04]  /*08c0*/  @P1 IMAD.WIDE.U32 R10, R3, 0x4, R10 ;  /* 0x00000004030a1825 */ /* 0x000fc800078e000a */
[----:B------:R-:W-:Y:S01]  /*08d0*/  @P1 IMAD R3, R7, UR20, R0 ;  /* 0x0000001407031c24 */ /* 0x000fe2000f8e0200 */
[----:B------:R-:W-:Y:S01]  /*08e0*/  @P1 IADD3.X R7, PT, PT, RZ, RZ, RZ, P2, !PT ;  /* 0x000000ffff071210 */ /* 0x000fe200017fe4ff */
[----:B------:R-:W-:Y:S01]  /*08f0*/  IMAD.U32 R19, RZ, RZ, UR4 ;  /* 0x00000004ff137e24 */ /* 0x000fe2000f8e00ff */
[C---:B--2---:R-:W-:Y:S01]  /*0900*/  @P1 LEA R2, P2, R6.reuse, UR6, 0x2 ;  /* 0x0000000606021c11 */ /* 0x044fe2000f8410ff */
[----:B------:R-:W-:Y:S01]  /*0910*/  @P1 IMAD.WIDE R4, R3, 0x4, R4 ;  /* 0x0000000403041825 */ /* 0x000fe200078e0204 */
[----:B------:R-:W-:Y:S01]  /*0920*/  @!P0 IADD3 R17, PT, PT, R13, UR4, RZ ;  /* 0x000000040d118c10 */ /* 0x000fe2000fffe0ff */
[----:B0-----:R-:W2:Y:S01]  /*0930*/  @P1 LDG.E R11, desc[UR18][R10.64] ;  /* 0x000000120a0b1981 */ /* 0x001ea2000c1e1900 */
[----:B------:R-:W-:Y:S01]  /*0940*/  @P1 LEA.HI.X R3, R6, UR7, R7, 0x2, P2 ;  /* 0x0000000706031c11 */ /* 0x000fe200090f1407 */
[----:B------:R-:W-:Y:S01]  /*0950*/  @!P0 IMAD R19, R19, UR20, R0 ;  /* 0x0000001413138c24 */ /* 0x000fe2000f8e0200 */
[----:B---3--:R-:W-:Y:S01]  /*0960*/  MOV R6, UR12 ;  /* 0x0000000c00067c02 */ /* 0x008fe20008000f00 */
[----:B------:R-:W-:Y:S01]  /*0970*/  @P1 IMAD.WIDE R14, R15, 0x4, R4 ;  /* 0x000000040f0e1825 */ /* 0x000fe200078e0204 */
[----:B------:R-:W-:Y:S01]  /*0980*/  MOV R7, UR13 ;  /* 0x0000000d00077c02 */ /* 0x000fe20008000f00 */
[----:B------:R-:W2:Y:S01]  /*0990*/  @P1 LDG.E R4, desc[UR18][R4.64] ;  /* 0x0000001204041981 */ /* 0x000ea2000c1e1900 */
[----:B------:R-:W-:-:S02]  /*09a0*/  MOV R8, UR14 ;  /* 0x0000000e00087c02 */ /* 0x000fc40008000f00 */
[----:B------:R-:W-:Y:S01]  /*09b0*/  MOV R9, UR15 ;  /* 0x0000000f00097c02 */ /* 0x000fe20008000f00 */
[----:B------:R-:W-:Y:S01]  /*09c0*/  @!P0 IMAD.WIDE.U32 R6, R17, 0x4, R6 ;  /* 0x0000000411068825 */ /* 0x000fe200078e0006 */
[----:B------:R-:W3:Y:S03]  /*09d0*/  @P1 LDG.E R14, desc[UR18][R14.64] ;  /* 0x000000120e0e1981 */ /* 0x000ee6000c1e1900 */
[----:B------:R-:W-:Y:S01]  /*09e0*/  @!P0 IMAD.WIDE R8, R19, 0x4, R8 ;  /* 0x0000000413088825 */ /* 0x000fe200078e0208 */
[----:B------:R-:W3:Y:S04]  /*09f0*/  @P1 LDG.E R2, desc[UR18][R2.64+0x4] ;  /* 0x0000041202021981 */ /* 0x000ee8000c1e1900 */
[----:B------:R-:W4:Y:S04]  /*0a00*/  @!P0 LDG.E R7, desc[UR18][R6.64] ;  /* 0x0000001206078981 */ /* 0x000f28000c1e1900 */
[----:B------:R-:W4:Y:S01]  /*0a10*/  @!P0 LDG.E R8, desc[UR18][R8.64] ;  /* 0x0000001208088981 */ /* 0x000f22000c1e1900 */
[----:B--2---:R-:W-:-:S04]  /*0a20*/  @P1 FFMA R11, R11, R4, R12 ;  /* 0x000000040b0b1223 */ /* 0x004fc8000000000c */
[----:B---3--:R-:W-:-:S04]  /*0a30*/  @P1 FFMA R12, R2, R14, R11 ;  /* 0x0000000e020c1223 */ /* 0x008fc8000000000b */
[----:B----4-:R-:W-:-:S07]  /*0a40*/  @!P0 FFMA R12, R7, R8, R12 ;  /* 0x00000008070c8223 */ /* 0x010fce000000000c */
.L_x_7:
[----:B------:R-:W1:Y:S01]  /*0a50*/  LDC.64 R2, c[0x0][0x390] ;  /* 0x0000e400ff027b82 */ /* 0x000e620000000a00 */
[----:B------:R-:W-:-:S05]  /*0a60*/  IADD3 R13, PT, PT, R0, R13, RZ ;  /* 0x0000000d000d7210 */ /* 0x000fca0007ffe0ff */
[----:B-1----:R-:W-:-:S05]  /*0a70*/  IMAD.WIDE R2, R13, 0x4, R2 ;  /* 0x000000040d027825 */ /* 0x002fca00078e0202 */
[----:B0-----:R-:W-:Y:S01]  /*0a80*/  STG.E desc[UR18][R2.64], R12 ;  /* 0x0000000c02007986 */ /* 0x001fe2000c101912 */
[----:B------:R-:W-:Y:S05]  /*0a90*/  EXIT ;  /* 0x000000000000794d */ /* 0x000fea0003800000 */
.L_x_9:
        /* <DEDUP_REMOVED lines=14> */
.L_x_11:


//--------------------- .nv.shared._Z14matrixMulTiledPfS_S_i --------------------------
	.section	.nv.shared._Z14matrixMulTiledPfS_S_i,"aw",@nobits
	.sectionflags	@""
	.align	4
.nv.shared._Z14matrixMulTiledPfS_S_i:
	.zero		3072


//--------------------- .nv.shared.reserved.0     --------------------------
	.section	.nv.shared.reserved.0,"aw",@nobits
	.weak		__nv_reservedSMEM_offset_0_alias
	.size		__nv_reservedSMEM_offset_0_alias, 0, 64
	.other		__nv_reservedSMEM_offset_0_alias,@"STO_CUDA_RESERVED_SHARED STV_DEFAULT"
__nv_reservedSMEM_offset_0_alias:
	.zero		0
	.zero		64


//--------------------- .nv.constant0._Z14matrixMulTiledPfS_S_i --------------------------
	.section	.nv.constant0._Z14matrixMulTiledPfS_S_i,"a",@progbits
	.sectionflags	@""
	.align	4
.nv.constant0._Z14matrixMulTiledPfS_S_i:
	.zero		924


//--------------------- .nv.constant0._Z15matrixMulSimplePfS_S_i --------------------------
	.section	.nv.constant0._Z15matrixMulSimplePfS_S_i,"a",@progbits
	.sectionflags	@""
	.align	4
.nv.constant0._Z15matrixMulSimplePfS_S_i:
	.zero		924


//--------------------- SYMBOLS --------------------------

	.type		.nv.reservedSmem.offset0,@object
	.size		.nv.reservedSmem.offset0,0x4
	.type		.nv.reservedSmem.cap,@object
	.size		.nv.reservedSmem.cap,0x4
